	.target	sm_90a

	.elftype	@"ET_EXEC"


//--------------------- .note.nv.tkinfo           --------------------------
	.section	.note.nv.tkinfo,"",@"SHT_NOTE"
	.sectionflags	@"SHF_NOTE_NV_TKINFO"
	.tkinfo
        /*0018*/ 	.word	0x00000002
        /*0030*/ 	.string	""
        /*0030*/ 	.string	"ptxas"
        /*0030*/ 	.string	"Cuda compilation tools, release 13.0, V13.0.88"
        /*0030*/ 	.string	"Build cuda_13.0.r13.0/compiler.36424714_0"
        /*0030*/ 	.string	"-arch sm_90a -m 64 "



//--------------------- .note.nv.cuinfo           --------------------------
	.section	.note.nv.cuinfo,"",@"SHT_NOTE"
	.sectionflags	@"SHF_NOTE_NV_CUINFO"
        /*0018*/ 	.short	0x0002
        /*001a*/ 	.short	0x005a
        /*001c*/ 	.short	0x0082
	.zero		2


//--------------------- .nv.info                  --------------------------
	.section	.nv.info,"",@"SHT_CUDA_INFO"
	.align	4


	//----- nvinfo : EIATTR_REGCOUNT
	.align		4
        /*0000*/ 	.byte	0x04, 0x2f
        /*0002*/ 	.short	(.L_15 - .L_14)
	.align		4
.L_14:
        /*0004*/ 	.word	index@(_ZN7cutlass13device_kernelINS_4gemm6kernel13GemmUniversalIN4cute5tupleIJiiiiEEENS1_10collective13CollectiveMmaINS1_34MainloopSm90TmaGmmaWarpSpecializedILi4ENS5_IJNS4_1CILi1EEESB_SB_EEENS1_35KernelTmaWarpSpecializedCooperativeEEENS5_IJNSA_ILi256EEENSA_ILi64EEESG_EEEfNS5_IJlSB_lEEEfSI_NS4_8TiledMMAINS4_8MMA_AtomIJNS4_4SM904GMMA29MMA_64x64x8_F32TF32TF32_SS_TNILNSM_7ScaleInE1ELSO_1EEEEEENS4_6LayoutINS5_IJNSA_ILi2EEESB_SB_EEENS5_IJSB_NSA_ILi0EEESU_EEEEENS5_IJNS4_10UnderscoreESX_SX_EEEEENS4_13SM90_TMA_LOADENS4_14ComposedLayoutINS4_7SwizzleILi3ELi4ELi3EEENS4_18smem_ptr_flag_bitsILi32EEENSR_INS5_IJNSA_ILi8EEENSA_ILi32EEEEEENS5_IJS17_SB_EEEEEEEvNS4_8identityES10_S1B_vS1C_EENS_8epilogue10collective6detail29Sm90TmaWarpSpecializedAdapterINS1F_15DefaultEpilogueIfSI_SI_NS1E_6thread17LinearCombinationIfLi1EffLNS1J_9ScaleType4KindE0ELNS_15FloatRoundStyleE2EfEENS1_15EpilogueDefaultEEEEEvvEEEEvNT_6ParamsE)
        /*0008*/ 	.word	0x000000a8


	//----- nvinfo : EIATTR_FRAME_SIZE
	.align		4
.L_15:
        /*000c*/ 	.byte	0x04, 0x11
        /*000e*/ 	.short	(.L_17 - .L_16)
	.align		4
.L_16:
        /*0010*/ 	.word	index@(_ZN7cutlass13device_kernelINS_4gemm6kernel13GemmUniversalIN4cute5tupleIJiiiiEEENS1_10collective13CollectiveMmaINS1_34MainloopSm90TmaGmmaWarpSpecializedILi4ENS5_IJNS4_1CILi1EEESB_SB_EEENS1_35KernelTmaWarpSpecializedCooperativeEEENS5_IJNSA_ILi256EEENSA_ILi64EEESG_EEEfNS5_IJlSB_lEEEfSI_NS4_8TiledMMAINS4_8MMA_AtomIJNS4_4SM904GMMA29MMA_64x64x8_F32TF32TF32_SS_TNILNSM_7ScaleInE1ELSO_1EEEEEENS4_6LayoutINS5_IJNSA_ILi2EEESB_SB_EEENS5_IJSB_NSA_ILi0EEESU_EEEEENS5_IJNS4_10UnderscoreESX_SX_EEEEENS4_13SM90_TMA_LOADENS4_14ComposedLayoutINS4_7SwizzleILi3ELi4ELi3EEENS4_18smem_ptr_flag_bitsILi32EEENSR_INS5_IJNSA_ILi8EEENSA_ILi32EEEEEENS5_IJS17_SB_EEEEEEEvNS4_8identityES10_S1B_vS1C_EENS_8epilogue10collective6detail29Sm90TmaWarpSpecializedAdapterINS1F_15DefaultEpilogueIfSI_SI_NS1E_6thread17LinearCombinationIfLi1EffLNS1J_9ScaleType4KindE0ELNS_15FloatRoundStyleE2EfEENS1_15EpilogueDefaultEEEEEvvEEEEvNT_6ParamsE)
        /*0014*/ 	.word	0x00000000


	//----- nvinfo : EIATTR_MIN_STACK_SIZE
	.align		4
.L_17:
        /*0018*/ 	.byte	0x04, 0x12
        /*001a*/ 	.short	(.L_19 - .L_18)
	.align		4
.L_18:
        /*001c*/ 	.word	index@(_ZN7cutlass13device_kernelINS_4gemm6kernel13GemmUniversalIN4cute5tupleIJiiiiEEENS1_10collective13CollectiveMmaINS1_34MainloopSm90TmaGmmaWarpSpecializedILi4ENS5_IJNS4_1CILi1EEESB_SB_EEENS1_35KernelTmaWarpSpecializedCooperativeEEENS5_IJNSA_ILi256EEENSA_ILi64EEESG_EEEfNS5_IJlSB_lEEEfSI_NS4_8TiledMMAINS4_8MMA_AtomIJNS4_4SM904GMMA29MMA_64x64x8_F32TF32TF32_SS_TNILNSM_7ScaleInE1ELSO_1EEEEEENS4_6LayoutINS5_IJNSA_ILi2EEESB_SB_EEENS5_IJSB_NSA_ILi0EEESU_EEEEENS5_IJNS4_10UnderscoreESX_SX_EEEEENS4_13SM90_TMA_LOADENS4_14ComposedLayoutINS4_7SwizzleILi3ELi4ELi3EEENS4_18smem_ptr_flag_bitsILi32EEENSR_INS5_IJNSA_ILi8EEENSA_ILi32EEEEEENS5_IJS17_SB_EEEEEEEvNS4_8identityES10_S1B_vS1C_EENS_8epilogue10collective6detail29Sm90TmaWarpSpecializedAdapterINS1F_15DefaultEpilogueIfSI_SI_NS1E_6thread17LinearCombinationIfLi1EffLNS1J_9ScaleType4KindE0ELNS_15FloatRoundStyleE2EfEENS1_15EpilogueDefaultEEEEEvvEEEEvNT_6ParamsE)
        /*0020*/ 	.word	0x00000000
.L_19:


//--------------------- .nv.compat                --------------------------
	.section	.nv.compat,"",@"SHT_CUDA_COMPAT_INFO"
	.align	4
        /*0000*/ 	.byte	0x02, 0x09, 0x01, 0x00, 0x02, 0x02, 0x04, 0x00, 0x02, 0x05, 0x05, 0x00, 0x03, 0x07, 0x01, 0x01
        /*0010*/ 	.byte	0x02, 0x03, 0x01, 0x00, 0x02, 0x06, 0x01, 0x00, 0x04, 0x0b, 0x08, 0x00, 0x00, 0x00, 0x00, 0x00
        /*0020*/ 	.byte	0x00, 0x00, 0x00, 0x00


//--------------------- .nv.info._ZN7cutlass13device_kernelINS_4gemm6kernel13GemmUniversalIN4cute5tupleIJiiiiEEENS1_10collective13CollectiveMmaINS1_34MainloopSm90TmaGmmaWarpSpecializedILi4ENS5_IJNS4_1CILi1EEESB_SB_EEENS1_35KernelTmaWarpSpecializedCooperativeEEENS5_IJNSA_ILi256EEENSA_ILi64EEESG_EEEfNS5_IJlSB_lEEEfSI_NS4_8TiledMMAINS4_8MMA_AtomIJNS4_4SM904GMMA29MMA_64x64x8_F32TF32TF32_SS_TNILNSM_7ScaleInE1ELSO_1EEEEEENS4_6LayoutINS5_IJNSA_ILi2EEESB_SB_EEENS5_IJSB_NSA_ILi0EEESU_EEEEENS5_IJNS4_10UnderscoreESX_SX_EEEEENS4_13SM90_TMA_LOADENS4_14ComposedLayoutINS4_7SwizzleILi3ELi4ELi3EEENS4_18smem_ptr_flag_bitsILi32EEENSR_INS5_IJNSA_ILi8EEENSA_ILi32EEEEEENS5_IJS17_SB_EEEEEEEvNS4_8identityES10_S1B_vS1C_EENS_8epilogue10collective6detail29Sm90TmaWarpSpecializedAdapterINS1F_15DefaultEpilogueIfSI_SI_NS1E_6thread17LinearCombinationIfLi1EffLNS1J_9ScaleType4KindE0ELNS_15FloatRoundStyleE2EfEENS1_15EpilogueDefaultEEEEEvvEEEEvNT_6ParamsE --------------------------
	.section	.nv.info._ZN7cutlass13device_kernelINS_4gemm6kernel13GemmUniversalIN4cute5tupleIJiiiiEEENS1_10collective13CollectiveMmaINS1_34MainloopSm90TmaGmmaWarpSpecializedILi4ENS5_IJNS4_1CILi1EEESB_SB_EEENS1_35KernelTmaWarpSpecializedCooperativeEEENS5_IJNSA_ILi256EEENSA_ILi64EEESG_EEEfNS5_IJlSB_lEEEfSI_NS4_8TiledMMAINS4_8MMA_AtomIJNS4_4SM904GMMA29MMA_64x64x8_F32TF32TF32_SS_TNILNSM_7ScaleInE1ELSO_1EEEEEENS4_6LayoutINS5_IJNSA_ILi2EEESB_SB_EEENS5_IJSB_NSA_ILi0EEESU_EEEEENS5_IJNS4_10UnderscoreESX_SX_EEEEENS4_13SM90_TMA_LOADENS4_14ComposedLayoutINS4_7SwizzleILi3ELi4ELi3EEENS4_18smem_ptr_flag_bitsILi32EEENSR_INS5_IJNSA_ILi8EEENSA_ILi32EEEEEENS5_IJS17_SB_EEEEEEEvNS4_8identityES10_S1B_vS1C_EENS_8epilogue10collective6detail29Sm90TmaWarpSpecializedAdapterINS1F_15DefaultEpilogueIfSI_SI_NS1E_6thread17LinearCombinationIfLi1EffLNS1J_9ScaleType4KindE0ELNS_15FloatRoundStyleE2EfEENS1_15EpilogueDefaultEEEEEvvEEEEvNT_6ParamsE,"",@"SHT_CUDA_INFO"
	.sectionflags	@""
	.align	4


	//----- nvinfo : EIATTR_CUDA_API_VERSION
	.align		4
        /*0000*/ 	.byte	0x04, 0x37
        /*0002*/ 	.short	(.L_21 - .L_20)
.L_20:
        /*0004*/ 	.word	0x00000082


	//----- nvinfo : EIATTR_KPARAM_INFO
	.align		4
.L_21:
        /*0008*/ 	.byte	0x04, 0x17
        /*000a*/ 	.short	(.L_23 - .L_22)
.L_22:
        /*000c*/ 	.word	0x00000000
        /*0010*/ 	.short	0x0000
        /*0012*/ 	.short	0x0070
        /*0014*/ 	.byte	0x00, 0xf0, 0x01, 0x10


	//----- nvinfo : EIATTR_SPARSE_MMA_MASK
	.align		4
.L_23:
        /*0018*/ 	.byte	0x03, 0x50
        /*001a*/ 	.short	0x0000


	//----- nvinfo : EIATTR_MAXREG_COUNT
	.align		4
        /*001c*/ 	.byte	0x03, 0x1b
        /*001e*/ 	.short	0x00a8


	//----- nvinfo : EIATTR_NUM_BARRIERS
	.align		4
        /*0020*/ 	.byte	0x02, 0x4c
        /*0022*/ 	.byte	0x01
	.zero		1


	//----- nvinfo : EIATTR_EXTERNS
	.align		4
        /*0024*/ 	.byte	0x04, 0x0f
        /*0026*/ 	.short	(.L_25 - .L_24)


	//   ....[0]....
	.align		4
.L_24:
        /*0028*/ 	.word	index@(__assertfail)


	//----- nvinfo : EIATTR_MERCURY_ISA_VERSION
	.align		4
.L_25:
        /*002c*/ 	.byte	0x03, 0x5f
        /*002e*/ 	.short	0x0101


	//----- nvinfo : EIATTR_INT_WARP_WIDE_INSTR_OFFSETS
	.align		4
        /*0030*/ 	.byte	0x04, 0x31
        /*0032*/ 	.short	(.L_27 - .L_26)


	//   ....[0]....
.L_26:
        /*0034*/ 	.word	0x000003b0


	//   ....[1]....
        /*0038*/ 	.word	0x000003c0


	//   ....[2]....
        /*003c*/ 	.word	0x000004f0


	//----- nvinfo : EIATTR_COOP_GROUP_MASK_REGIDS
	.align		4
.L_27:
        /*0040*/ 	.byte	0x04, 0x29
        /*0042*/ 	.short	(.L_29 - .L_28)


	//   ....[0]....
.L_28:
        /*0044*/ 	.word	0xffffffff


	//   ....[1]....
        /*0048*/ 	.word	0xffffffff


	//   ....[2]....
        /*004c*/ 	.word	0xffffffff


	//   ....[3]....
        /*0050*/ 	.word	0xffffffff


	//   ....[4]....
        /*0054*/ 	.word	0xffffffff


	//----- nvinfo : EIATTR_COOP_GROUP_INSTR_OFFSETS
	.align		4
.L_29:
        /*0058*/ 	.byte	0x04, 0x28
        /*005a*/ 	.short	(.L_31 - .L_30)


	//   ....[0]....
.L_30:
        /*005c*/ 	.word	0x00000060


	//   ....[1]....
        /*0060*/ 	.word	0x00000070


	//   ....[2]....
        /*0064*/ 	.word	0x00000130


	//   ....[3]....
        /*0068*/ 	.word	0x000002c0


	//   ....[4]....
        /*006c*/ 	.word	0x00001200


	//----- nvinfo : EIATTR_REG_RECONFIG
	.align		4
.L_31:
        /*0070*/ 	.byte	0x01, 0x54
	.zero		2


	//----- nvinfo : EIATTR_SYSCALL_OFFSETS
	.align		4
        /*0074*/ 	.byte	0x04, 0x46
        /*0076*/ 	.short	(.L_33 - .L_32)


	//   ....[0]....
.L_32:
        /*0078*/ 	.word	0x000013f0


	//----- nvinfo : EIATTR_MBARRIER_INSTR_OFFSETS
	.align		4
.L_33:
        /*007c*/ 	.byte	0x04, 0x39
        /*007e*/ 	.short	(.L_35 - .L_34)


	//   ....[0]....
.L_34:
        /*0080*/ 	.word	0x00000230
        /*0084*/ 	.word	0x000000ff
        /*0088*/ 	.word	0x00000000
        /*008c*/ 	.short	0x0100
        /*008e*/ 	.byte	0x08
	.zero		1


	//   ....[1]....
        /*0090*/ 	.word	0x00000240
        /*0094*/ 	.word	0x000000ff
        /*0098*/ 	.word	0x00000020
        /*009c*/ 	.short	0x0100
        /*009e*/ 	.byte	0x08
	.zero		1


	//   ....[2]....
        /*00a0*/ 	.word	0x00000250
        /*00a4*/ 	.word	0x000000ff
        /*00a8*/ 	.word	0x00000008
        /*00ac*/ 	.short	0x0100
        /*00ae*/ 	.byte	0x08
	.zero		1


	//   ....[3]....
        /*00b0*/ 	.word	0x00000260
        /*00b4*/ 	.word	0x000000ff
        /*00b8*/ 	.word	0x00000028
        /*00bc*/ 	.short	0x0100
        /*00be*/ 	.byte	0x08
	.zero		1


	//   ....[4]....
        /*00c0*/ 	.word	0x00000270
        /*00c4*/ 	.word	0x000000ff
        /*00c8*/ 	.word	0x00000010
        /*00cc*/ 	.short	0x0100
        /*00ce*/ 	.byte	0x08
	.zero		1


	//   ....[5]....
        /*00d0*/ 	.word	0x00000280
        /*00d4*/ 	.word	0x000000ff
        /*00d8*/ 	.word	0x00000030
        /*00dc*/ 	.short	0x0100
        /*00de*/ 	.byte	0x08
	.zero		1


	//   ....[6]....
        /*00e0*/ 	.word	0x00000290
        /*00e4*/ 	.word	0x000000ff
        /*00e8*/ 	.word	0x00000018
        /*00ec*/ 	.short	0x0100
        /*00ee*/ 	.byte	0x08
	.zero		1


	//   ....[7]....
        /*00f0*/ 	.word	0x000002a0
        /*00f4*/ 	.word	0x000000ff
        /*00f8*/ 	.word	0x00000038
        /*00fc*/ 	.short	0x0100
        /*00fe*/ 	.byte	0x08
	.zero		1


	//   ....[8]....
        /*0100*/ 	.word	0x00000570
        /*0104*/ 	.word	0x000000ff
        /*0108*/ 	.word	0x00000050
        /*010c*/ 	.short	0x0100
        /*010e*/ 	.byte	0x08
	.zero		1


	//   ....[9]....
        /*0110*/ 	.word	0x000005d0
        /*0114*/ 	.word	0x000000ff
        /*0118*/ 	.word	0x00000058
        /*011c*/ 	.short	0x0100
        /*011e*/ 	.byte	0x08
	.zero		1


	//   ....[10]....
        /*0120*/ 	.word	0x00001470
        /*0124*/ 	.word	0x00000003
        /*0128*/ 	.word	0x00000000
        /*012c*/ 	.short	0x010a
        /*012e*/ 	.byte	0x3f
	.zero		1


	//   ....[11]....
        /*0130*/ 	.word	0x000014d0
        /*0134*/ 	.word	0x00000003
        /*0138*/ 	.word	0x00000000
        /*013c*/ 	.short	0x010a
        /*013e*/ 	.byte	0x3f
	.zero		1


	//   ....[12]....
        /*0140*/ 	.word	0x00001d00
        /*0144*/ 	.word	0x000000ff
        /*0148*/ 	.word	0x00000000
        /*014c*/ 	.short	0x010a
        /*014e*/ 	.byte	0x04
	.zero		1


	//   ....[13]....
        /*0150*/ 	.word	0x00001d40
        /*0154*/ 	.word	0x000000ff
        /*0158*/ 	.word	0x00000000
        /*015c*/ 	.short	0x010a
        /*015e*/ 	.byte	0x04
	.zero		1


	//   ....[14]....
        /*0160*/ 	.word	0x00002460
        /*0164*/ 	.word	0x000000ff
        /*0168*/ 	.word	0x00000000
        /*016c*/ 	.short	0x0101
        /*016e*/ 	.byte	0x0a
	.zero		1


	//   ....[15]....
        /*0170*/ 	.word	0x00002620
        /*0174*/ 	.word	0x000000ff
        /*0178*/ 	.word	0x00000000
        /*017c*/ 	.short	0x0101
        /*017e*/ 	.byte	0x04
	.zero		1


	//   ....[16]....
        /*0180*/ 	.word	0x000073f0
        /*0184*/ 	.word	0x0000000e
        /*0188*/ 	.word	0x00000020
        /*018c*/ 	.short	0x010a
        /*018e*/ 	.byte	0x3f
	.zero		1


	//   ....[17]....
        /*0190*/ 	.word	0x00007870
        /*0194*/ 	.word	0x00000005
        /*0198*/ 	.word	0x00000058
        /*019c*/ 	.short	0x0101
        /*019e*/ 	.byte	0x3f
	.zero		1


	//   ....[18]....
        /*01a0*/ 	.word	0x00007f80
        /*01a4*/ 	.word	0x00000007
        /*01a8*/ 	.word	0x00000000
        /*01ac*/ 	.short	0x010a
        /*01ae*/ 	.byte	0x3f
	.zero		1


	//   ....[19]....
        /*01b0*/ 	.word	0x00008000
        /*01b4*/ 	.word	0x00000008
        /*01b8*/ 	.word	0x00000000
        /*01bc*/ 	.short	0x010a
        /*01be*/ 	.byte	0x3f
	.zero		1


	//   ....[20]....
        /*01c0*/ 	.word	0x00008090
        /*01c4*/ 	.word	0x0000000b
        /*01c8*/ 	.word	0x00000000
        /*01cc*/ 	.short	0x010a
        /*01ce*/ 	.byte	0x3f
	.zero		1


	//   ....[21]....
        /*01d0*/ 	.word	0x00008120
        /*01d4*/ 	.word	0x00000003
        /*01d8*/ 	.word	0x00000000
        /*01dc*/ 	.short	0x010a
        /*01de*/ 	.byte	0x3f
	.zero		1


	//   ....[22]....
        /*01e0*/ 	.word	0x00008180
        /*01e4*/ 	.word	0x00000003
        /*01e8*/ 	.word	0x00000000
        /*01ec*/ 	.short	0x010a
        /*01ee*/ 	.byte	0x3f
	.zero		1


	//   ....[23]....
        /*01f0*/ 	.word	0x000081e0
        /*01f4*/ 	.word	0x00000004
        /*01f8*/ 	.word	0x00000000
        /*01fc*/ 	.short	0x010a
        /*01fe*/ 	.byte	0x3f
	.zero		1


	//   ....[24]....
        /*0200*/ 	.word	0x000082b0
        /*0204*/ 	.word	0x0000000e
        /*0208*/ 	.word	0x00000020
        /*020c*/ 	.short	0x010a
        /*020e*/ 	.byte	0x3f
	.zero		1


	//   ....[25]....
        /*0210*/ 	.word	0x00008380
        /*0214*/ 	.word	0x00000007
        /*0218*/ 	.word	0x00000000
        /*021c*/ 	.short	0x010a
        /*021e*/ 	.byte	0x3f
	.zero		1


	//   ....[26]....
        /*0220*/ 	.word	0x000083d0
        /*0224*/ 	.word	0x00000008
        /*0228*/ 	.word	0x00000000
        /*022c*/ 	.short	0x010a
        /*022e*/ 	.byte	0x3f
	.zero		1


	//   ....[27]....
        /*0230*/ 	.word	0x00008420
        /*0234*/ 	.word	0x0000000b
        /*0238*/ 	.word	0x00000000
        /*023c*/ 	.short	0x010a
        /*023e*/ 	.byte	0x3f
	.zero		1


	//----- nvinfo : EIATTR_NUM_MBARRIERS
	.align		4
.L_35:
        /*0240*/ 	.byte	0x03, 0x38
        /*0242*/ 	.short	0x000a


	//----- nvinfo : EIATTR_EXIT_INSTR_OFFSETS
	.align		4
        /*0244*/ 	.byte	0x04, 0x1c
        /*0246*/ 	.short	(.L_37 - .L_36)


	//   ....[0]....
.L_36:
        /*0248*/ 	.word	0x00000670


	//   ....[1]....
        /*024c*/ 	.word	0x00000f40


	//   ....[2]....
        /*0250*/ 	.word	0x00006ad0


	//   ....[3]....
        /*0254*/ 	.word	0x00007100


	//   ....[4]....
        /*0258*/ 	.word	0x00008170


	//----- nvinfo : EIATTR_MAX_THREADS
	.align		4
.L_37:
        /*025c*/ 	.byte	0x04, 0x05
        /*025e*/ 	.short	(.L_39 - .L_38)
.L_38:
        /*0260*/ 	.word	0x00000180
        /*0264*/ 	.word	0x00000001
        /*0268*/ 	.word	0x00000001


	//----- nvinfo : EIATTR_CRS_STACK_SIZE
	.align		4
.L_39:
        /*026c*/ 	.byte	0x04, 0x1e
        /*026e*/ 	.short	(.L_41 - .L_40)
.L_40:
        /*0270*/ 	.word	0x00000000


	//----- nvinfo : EIATTR_CBANK_PARAM_SIZE
	.align		4
.L_41:
        /*0274*/ 	.byte	0x03, 0x19
        /*0276*/ 	.short	0x0470


	//----- nvinfo : EIATTR_PARAM_CBANK
	.align		4
        /*0278*/ 	.byte	0x04, 0x0a
        /*027a*/ 	.short	(.L_43 - .L_42)
	.align		4
.L_42:
        /*027c*/ 	.word	index@(.nv.constant0._ZN7cutlass13device_kernelINS_4gemm6kernel13GemmUniversalIN4cute5tupleIJiiiiEEENS1_10collective13CollectiveMmaINS1_34MainloopSm90TmaGmmaWarpSpecializedILi4ENS5_IJNS4_1CILi1EEESB_SB_EEENS1_35KernelTmaWarpSpecializedCooperativeEEENS5_IJNSA_ILi256EEENSA_ILi64EEESG_EEEfNS5_IJlSB_lEEEfSI_NS4_8TiledMMAINS4_8MMA_AtomIJNS4_4SM904GMMA29MMA_64x64x8_F32TF32TF32_SS_TNILNSM_7ScaleInE1ELSO_1EEEEEENS4_6LayoutINS5_IJNSA_ILi2EEESB_SB_EEENS5_IJSB_NSA_ILi0EEESU_EEEEENS5_IJNS4_10UnderscoreESX_SX_EEEEENS4_13SM90_TMA_LOADENS4_14ComposedLayoutINS4_7SwizzleILi3ELi4ELi3EEENS4_18smem_ptr_flag_bitsILi32EEENSR_INS5_IJNSA_ILi8EEENSA_ILi32EEEEEENS5_IJS17_SB_EEEEEEEvNS4_8identityES10_S1B_vS1C_EENS_8epilogue10collective6detail29Sm90TmaWarpSpecializedAdapterINS1F_15DefaultEpilogueIfSI_SI_NS1E_6thread17LinearCombinationIfLi1EffLNS1J_9ScaleType4KindE0ELNS_15FloatRoundStyleE2EfEENS1_15EpilogueDefaultEEEEEvvEEEEvNT_6ParamsE)
        /*0280*/ 	.short	0x0210
        /*0282*/ 	.short	0x0470


	//----- nvinfo : EIATTR_SW_WAR
	.align		4
.L_43:
        /*0284*/ 	.byte	0x04, 0x36
        /*0286*/ 	.short	(.L_45 - .L_44)
.L_44:
        /*0288*/ 	.word	0x00000008
.L_45:


//--------------------- .nv.callgraph             --------------------------
	.section	.nv.callgraph,"",@"SHT_CUDA_CALLGRAPH"
	.align	4
	.sectionentsize	8
	.align		4
        /*0000*/ 	.word	0x00000000
	.align		4
        /*0004*/ 	.word	0xffffffff
	.align		4
        /*0008*/ 	.word	index@(_ZN7cutlass13device_kernelINS_4gemm6kernel13GemmUniversalIN4cute5tupleIJiiiiEEENS1_10collective13CollectiveMmaINS1_34MainloopSm90TmaGmmaWarpSpecializedILi4ENS5_IJNS4_1CILi1EEESB_SB_EEENS1_35KernelTmaWarpSpecializedCooperativeEEENS5_IJNSA_ILi256EEENSA_ILi64EEESG_EEEfNS5_IJlSB_lEEEfSI_NS4_8TiledMMAINS4_8MMA_AtomIJNS4_4SM904GMMA29MMA_64x64x8_F32TF32TF32_SS_TNILNSM_7ScaleInE1ELSO_1EEEEEENS4_6LayoutINS5_IJNSA_ILi2EEESB_SB_EEENS5_IJSB_NSA_ILi0EEESU_EEEEENS5_IJNS4_10UnderscoreESX_SX_EEEEENS4_13SM90_TMA_LOADENS4_14ComposedLayoutINS4_7SwizzleILi3ELi4ELi3EEENS4_18smem_ptr_flag_bitsILi32EEENSR_INS5_IJNSA_ILi8EEENSA_ILi32EEEEEENS5_IJS17_SB_EEEEEEEvNS4_8identityES10_S1B_vS1C_EENS_8epilogue10collective6detail29Sm90TmaWarpSpecializedAdapterINS1F_15DefaultEpilogueIfSI_SI_NS1E_6thread17LinearCombinationIfLi1EffLNS1J_9ScaleType4KindE0ELNS_15FloatRoundStyleE2EfEENS1_15EpilogueDefaultEEEEEvvEEEEvNT_6ParamsE)
	.align		4
        /*000c*/ 	.word	index@(__assertfail)
	.align		4
        /*0010*/ 	.word	0x00000000
	.align		4
        /*0014*/ 	.word	0xfffffffe
	.align		4
        /*0018*/ 	.word	0x00000000
	.align		4
        /*001c*/ 	.word	0xfffffffd
	.align		4
        /*0020*/ 	.word	0x00000000
	.align		4
        /*0024*/ 	.word	0xfffffffc


//--------------------- .nv.constant4             --------------------------
	.section	.nv.constant4,"a",@progbits
	.align	8
	.align		8
.nv.constant4:
        /*0000*/ 	.dword	__assertfail
	.align		8
        /*0008*/ 	.dword	__unnamed_1
	.align		8
        /*0010*/ 	.dword	_ZN40_INTERNAL_df8539bc_4_k_cu_5107fc12_285814cuda3std3__45__cpo5beginE
	.align		8
        /*0018*/ 	.dword	_ZN40_INTERNAL_df8539bc_4_k_cu_5107fc12_285814cuda3std3__45__cpo3endE
	.align		8
        /*0020*/ 	.dword	_ZN40_INTERNAL_df8539bc_4_k_cu_5107fc12_285814cuda3std3__45__cpo6cbeginE
	.align		8
        /*0028*/ 	.dword	_ZN40_INTERNAL_df8539bc_4_k_cu_5107fc12_285814cuda3std3__45__cpo4cendE
	.align		8
        /*0030*/ 	.dword	_ZN40_INTERNAL_df8539bc_4_k_cu_5107fc12_285814cuda3std3__442_GLOBAL__N__df8539bc_4_k_cu_5107fc12_285816ignoreE
	.align		8
        /*0038*/ 	.dword	_ZN40_INTERNAL_df8539bc_4_k_cu_5107fc12_285814cuda3std3__419piecewise_constructE
	.align		8
        /*0040*/ 	.dword	_ZN40_INTERNAL_df8539bc_4_k_cu_5107fc12_285814cuda3std3__48in_placeE
	.align		8
        /*0048*/ 	.dword	_ZN40_INTERNAL_df8539bc_4_k_cu_5107fc12_285814cuda3std6ranges3__45__cpo4swapE
	.align		8
        /*0050*/ 	.dword	_ZN40_INTERNAL_df8539bc_4_k_cu_5107fc12_285814cuda3std6ranges3__45__cpo9iter_moveE
	.align		8
        /*0058*/ 	.dword	_ZN40_INTERNAL_df8539bc_4_k_cu_5107fc12_285814cute7productE
	.align		8
        /*0060*/ 	.dword	_ZN40_INTERNAL_df8539bc_4_k_cu_5107fc12_285814cute1_E
	.align		8
        /*0068*/ 	.dword	$str$22
	.align		8
        /*0070*/ 	.dword	$str$23


//--------------------- .text._ZN7cutlass13device_kernelINS_4gemm6kernel13GemmUniversalIN4cute5tupleIJiiiiEEENS1_10collective13CollectiveMmaINS1_34MainloopSm90TmaGmmaWarpSpecializedILi4ENS5_IJNS4_1CILi1EEESB_SB_EEENS1_35KernelTmaWarpSpecializedCooperativeEEENS5_IJNSA_ILi256EEENSA_ILi64EEESG_EEEfNS5_IJlSB_lEEEfSI_NS4_8TiledMMAINS4_8MMA_AtomIJNS4_4SM904GMMA29MMA_64x64x8_F32TF32TF32_SS_TNILNSM_7ScaleInE1ELSO_1EEEEEENS4_6LayoutINS5_IJNSA_ILi2EEESB_SB_EEENS5_IJSB_NSA_ILi0EEESU_EEEEENS5_IJNS4_10UnderscoreESX_SX_EEEEENS4_13SM90_TMA_LOADENS4_14ComposedLayoutINS4_7SwizzleILi3ELi4ELi3EEENS4_18smem_ptr_flag_bitsILi32EEENSR_INS5_IJNSA_ILi8EEENSA_ILi32EEEEEENS5_IJS17_SB_EEEEEEEvNS4_8identityES10_S1B_vS1C_EENS_8epilogue10collective6detail29Sm90TmaWarpSpecializedAdapterINS1F_15DefaultEpilogueIfSI_SI_NS1E_6thread17LinearCombinationIfLi1EffLNS1J_9ScaleType4KindE0ELNS_15FloatRoundStyleE2EfEENS1_15EpilogueDefaultEEEEEvvEEEEvNT_6ParamsE --------------------------
	.section	.text._ZN7cutlass13device_kernelINS_4gemm6kernel13GemmUniversalIN4cute5tupleIJiiiiEEENS1_10collective13CollectiveMmaINS1_34MainloopSm90TmaGmmaWarpSpecializedILi4ENS5_IJNS4_1CILi1EEESB_SB_EEENS1_35KernelTmaWarpSpecializedCooperativeEEENS5_IJNSA_ILi256EEENSA_ILi64EEESG_EEEfNS5_IJlSB_lEEEfSI_NS4_8TiledMMAINS4_8MMA_AtomIJNS4_4SM904GMMA29MMA_64x64x8_F32TF32TF32_SS_TNILNSM_7ScaleInE1ELSO_1EEEEEENS4_6LayoutINS5_IJNSA_ILi2EEESB_SB_EEENS5_IJSB_NSA_ILi0EEESU_EEEEENS5_IJNS4_10UnderscoreESX_SX_EEEEENS4_13SM90_TMA_LOADENS4_14ComposedLayoutINS4_7SwizzleILi3ELi4ELi3EEENS4_18smem_ptr_flag_bitsILi32EEENSR_INS5_IJNSA_ILi8EEENSA_ILi32EEEEEENS5_IJS17_SB_EEEEEEEvNS4_8identityES10_S1B_vS1C_EENS_8epilogue10collective6detail29Sm90TmaWarpSpecializedAdapterINS1F_15DefaultEpilogueIfSI_SI_NS1E_6thread17LinearCombinationIfLi1EffLNS1J_9ScaleType4KindE0ELNS_15FloatRoundStyleE2EfEENS1_15EpilogueDefaultEEEEEvvEEEEvNT_6ParamsE,"ax",@progbits
	.align	128
.text._ZN7cutlass13device_kernelINS_4gemm6kernel13GemmUniversalIN4cute5tupleIJiiiiEEENS1_10collective13CollectiveMmaINS1_34MainloopSm90TmaGmmaWarpSpecializedILi4ENS5_IJNS4_1CILi1EEESB_SB_EEENS1_35KernelTmaWarpSpecializedCooperativeEEENS5_IJNSA_ILi256EEENSA_ILi64EEESG_EEEfNS5_IJlSB_lEEEfSI_NS4_8TiledMMAINS4_8MMA_AtomIJNS4_4SM904GMMA29MMA_64x64x8_F32TF32TF32_SS_TNILNSM_7ScaleInE1ELSO_1EEEEEENS4_6LayoutINS5_IJNSA_ILi2EEESB_SB_EEENS5_IJSB_NSA_ILi0EEESU_EEEEENS5_IJNS4_10UnderscoreESX_SX_EEEEENS4_13SM90_TMA_LOADENS4_14ComposedLayoutINS4_7SwizzleILi3ELi4ELi3EEENS4_18smem_ptr_flag_bitsILi32EEENSR_INS5_IJNSA_ILi8EEENSA_ILi32EEEEEENS5_IJS17_SB_EEEEEEEvNS4_8identityES10_S1B_vS1C_EENS_8epilogue10collective6detail29Sm90TmaWarpSpecializedAdapterINS1F_15DefaultEpilogueIfSI_SI_NS1E_6thread17LinearCombinationIfLi1EffLNS1J_9ScaleType4KindE0ELNS_15FloatRoundStyleE2EfEENS1_15EpilogueDefaultEEEEEvvEEEEvNT_6ParamsE:
        .type           _ZN7cutlass13device_kernelINS_4gemm6kernel13GemmUniversalIN4cute5tupleIJiiiiEEENS1_10collective13CollectiveMmaINS1_34MainloopSm90TmaGmmaWarpSpecializedILi4ENS5_IJNS4_1CILi1EEESB_SB_EEENS1_35KernelTmaWarpSpecializedCooperativeEEENS5_IJNSA_ILi256EEENSA_ILi64EEESG_EEEfNS5_IJlSB_lEEEfSI_NS4_8TiledMMAINS4_8MMA_AtomIJNS4_4SM904GMMA29MMA_64x64x8_F32TF32TF32_SS_TNILNSM_7ScaleInE1ELSO_1EEEEEENS4_6LayoutINS5_IJNSA_ILi2EEESB_SB_EEENS5_IJSB_NSA_ILi0EEESU_EEEEENS5_IJNS4_10UnderscoreESX_SX_EEEEENS4_13SM90_TMA_LOADENS4_14ComposedLayoutINS4_7SwizzleILi3ELi4ELi3EEENS4_18smem_ptr_flag_bitsILi32EEENSR_INS5_IJNSA_ILi8EEENSA_ILi32EEEEEENS5_IJS17_SB_EEEEEEEvNS4_8identityES10_S1B_vS1C_EENS_8epilogue10collective6detail29Sm90TmaWarpSpecializedAdapterINS1F_15DefaultEpilogueIfSI_SI_NS1E_6thread17LinearCombinationIfLi1EffLNS1J_9ScaleType4KindE0ELNS_15FloatRoundStyleE2EfEENS1_15EpilogueDefaultEEEEEvvEEEEvNT_6ParamsE,@function
        .size           _ZN7cutlass13device_kernelINS_4gemm6kernel13GemmUniversalIN4cute5tupleIJiiiiEEENS1_10collective13CollectiveMmaINS1_34MainloopSm90TmaGmmaWarpSpecializedILi4ENS5_IJNS4_1CILi1EEESB_SB_EEENS1_35KernelTmaWarpSpecializedCooperativeEEENS5_IJNSA_ILi256EEENSA_ILi64EEESG_EEEfNS5_IJlSB_lEEEfSI_NS4_8TiledMMAINS4_8MMA_AtomIJNS4_4SM904GMMA29MMA_64x64x8_F32TF32TF32_SS_TNILNSM_7ScaleInE1ELSO_1EEEEEENS4_6LayoutINS5_IJNSA_ILi2EEESB_SB_EEENS5_IJSB_NSA_ILi0EEESU_EEEEENS5_IJNS4_10UnderscoreESX_SX_EEEEENS4_13SM90_TMA_LOADENS4_14ComposedLayoutINS4_7SwizzleILi3ELi4ELi3EEENS4_18smem_ptr_flag_bitsILi32EEENSR_INS5_IJNSA_ILi8EEENSA_ILi32EEEEEENS5_IJS17_SB_EEEEEEEvNS4_8identityES10_S1B_vS1C_EENS_8epilogue10collective6detail29Sm90TmaWarpSpecializedAdapterINS1F_15DefaultEpilogueIfSI_SI_NS1E_6thread17LinearCombinationIfLi1EffLNS1J_9ScaleType4KindE0ELNS_15FloatRoundStyleE2EfEENS1_15EpilogueDefaultEEEEEvvEEEEvNT_6ParamsE,(.L_x_192 - _ZN7cutlass13device_kernelINS_4gemm6kernel13GemmUniversalIN4cute5tupleIJiiiiEEENS1_10collective13CollectiveMmaINS1_34MainloopSm90TmaGmmaWarpSpecializedILi4ENS5_IJNS4_1CILi1EEESB_SB_EEENS1_35KernelTmaWarpSpecializedCooperativeEEENS5_IJNSA_ILi256EEENSA_ILi64EEESG_EEEfNS5_IJlSB_lEEEfSI_NS4_8TiledMMAINS4_8MMA_AtomIJNS4_4SM904GMMA29MMA_64x64x8_F32TF32TF32_SS_TNILNSM_7ScaleInE1ELSO_1EEEEEENS4_6LayoutINS5_IJNSA_ILi2EEESB_SB_EEENS5_IJSB_NSA_ILi0EEESU_EEEEENS5_IJNS4_10UnderscoreESX_SX_EEEEENS4_13SM90_TMA_LOADENS4_14ComposedLayoutINS4_7SwizzleILi3ELi4ELi3EEENS4_18smem_ptr_flag_bitsILi32EEENSR_INS5_IJNSA_ILi8EEENSA_ILi32EEEEEENS5_IJS17_SB_EEEEEEEvNS4_8identityES10_S1B_vS1C_EENS_8epilogue10collective6detail29Sm90TmaWarpSpecializedAdapterINS1F_15DefaultEpilogueIfSI_SI_NS1E_6thread17LinearCombinationIfLi1EffLNS1J_9ScaleType4KindE0ELNS_15FloatRoundStyleE2EfEENS1_15EpilogueDefaultEEEEEvvEEEEvNT_6ParamsE)
        .other          _ZN7cutlass13device_kernelINS_4gemm6kernel13GemmUniversalIN4cute5tupleIJiiiiEEENS1_10collective13CollectiveMmaINS1_34MainloopSm90TmaGmmaWarpSpecializedILi4ENS5_IJNS4_1CILi1EEESB_SB_EEENS1_35KernelTmaWarpSpecializedCooperativeEEENS5_IJNSA_ILi256EEENSA_ILi64EEESG_EEEfNS5_IJlSB_lEEEfSI_NS4_8TiledMMAINS4_8MMA_AtomIJNS4_4SM904GMMA29MMA_64x64x8_F32TF32TF32_SS_TNILNSM_7ScaleInE1ELSO_1EEEEEENS4_6LayoutINS5_IJNSA_ILi2EEESB_SB_EEENS5_IJSB_NSA_ILi0EEESU_EEEEENS5_IJNS4_10UnderscoreESX_SX_EEEEENS4_13SM90_TMA_LOADENS4_14ComposedLayoutINS4_7SwizzleILi3ELi4ELi3EEENS4_18smem_ptr_flag_bitsILi32EEENSR_INS5_IJNSA_ILi8EEENSA_ILi32EEEEEENS5_IJS17_SB_EEEEEEEvNS4_8identityES10_S1B_vS1C_EENS_8epilogue10collective6detail29Sm90TmaWarpSpecializedAdapterINS1F_15DefaultEpilogueIfSI_SI_NS1E_6thread17LinearCombinationIfLi1EffLNS1J_9ScaleType4KindE0ELNS_15FloatRoundStyleE2EfEENS1_15EpilogueDefaultEEEEEvvEEEEvNT_6ParamsE,@"STO_CUDA_ENTRY STV_DEFAULT"
_ZN7cutlass13device_kernelINS_4gemm6kernel13GemmUniversalIN4cute5tupleIJiiiiEEENS1_10collective13CollectiveMmaINS1_34MainloopSm90TmaGmmaWarpSpecializedILi4ENS5_IJNS4_1CILi1EEESB_SB_EEENS1_35KernelTmaWarpSpecializedCooperativeEEENS5_IJNSA_ILi256EEENSA_ILi64EEESG_EEEfNS5_IJlSB_lEEEfSI_NS4_8TiledMMAINS4_8MMA_AtomIJNS4_4SM904GMMA29MMA_64x64x8_F32TF32TF32_SS_TNILNSM_7ScaleInE1ELSO_1EEEEEENS4_6LayoutINS5_IJNSA_ILi2EEESB_SB_EEENS5_IJSB_NSA_ILi0EEESU_EEEEENS5_IJNS4_10UnderscoreESX_SX_EEEEENS4_13SM90_TMA_LOADENS4_14ComposedLayoutINS4_7SwizzleILi3ELi4ELi3EEENS4_18smem_ptr_flag_bitsILi32EEENSR_INS5_IJNSA_ILi8EEENSA_ILi32EEEEEENS5_IJS17_SB_EEEEEEEvNS4_8identityES10_S1B_vS1C_EENS_8epilogue10collective6detail29Sm90TmaWarpSpecializedAdapterINS1F_15DefaultEpilogueIfSI_SI_NS1E_6thread17LinearCombinationIfLi1EffLNS1J_9ScaleType4KindE0ELNS_15FloatRoundStyleE2EfEENS1_15EpilogueDefaultEEEEEvvEEEEvNT_6ParamsE:
[----:B------:R-:W0:Y:S01]  /*0000*/  LDC R1, c[0x0][0x28] ;  /* 0x00000a00ff017b82 */ /* 0x000e220000000800 */
[----:B------:R-:W1:Y:S01]  /*0010*/  S2R R4, SR_TID.X ;  /* 0x0000000000047919 */ /* 0x000e620000002100 */
[----:B------:R-:W-:Y:S01]  /*0020*/  ELECT P0, URZ, PT ;  /* 0x00000000003f782f */ /* 0x000fe20003800000 */
[----:B------:R-:W-:Y:S01]  /*0030*/  BSSY B0, `(.L_x_0) ;  /* 0x000000f000007945 */ /* 0x000fe20003800000 */
[--C-:B-1----:R-:W-:Y:S02]  /*0040*/  SHF.R.U32.HI R0, RZ, 0x5, R4.reuse ;  /* 0x00000005ff007819 */ /* 0x102fe40000011604 */
[----:B------:R-:W-:-:S03]  /*0050*/  SHF.R.U32.HI R14, RZ, 0x7, R4 ;  /* 0x00000007ff0e7819 */ /* 0x000fc60000011604 */
[----:B------:R-:W1:Y:S04]  /*0060*/  SHFL.IDX PT, R5, R0, RZ, 0x1f ;  /* 0x00001fff00057589 */ /* 0x000e6800000e0000 */
[----:B------:R2:W3:Y:S01]  /*0070*/  SHFL.IDX PT, R10, R14, RZ, 0x1f ;  /* 0x00001fff0e0a7589 */ /* 0x0004e200000e0000 */
[----:B-1----:R-:W-:-:S13]  /*0080*/  ISETP.NE.OR P0, PT, R5, RZ, !P0 ;  /* 0x000000ff0500720c */ /* 0x002fda0004705670 */
[----:B0-23--:R-:W-:Y:S05]  /*0090*/  @P0 BRA `(.L_x_1) ;  /* 0x0000000000200947 */ /* 0x00dfea0003800000 */
[----:B------:R-:W-:Y:S02]  /*00a0*/  ULDC.64 UR4, c[0x0][0x198] ;  /* 0x0000660000047ab9 */ /* 0x000fe40000000a00 */
[----:B------:R-:W-:Y:S02]  /*00b0*/  UIADD3 UR6, UP0, UR4, 0xf0, URZ ;  /* 0x000000f004067890 */ /* 0x000fe4000ff1e03f */
[----:B------:R-:W-:Y:S02]  /*00c0*/  UIADD3 UR4, UP1, UR4, 0x1f0, URZ ;  /* 0x000001f004047890 */ /* 0x000fe4000ff3e03f */
[----:B------:R-:W-:Y:S02]  /*00d0*/  UIADD3.X UR7, URZ, UR5, URZ, UP0, !UPT ;  /* 0x000000053f077290 */ /* 0x000fe400087fe43f */
[----:B------:R-:W-:-:S07]  /*00e0*/  UIADD3.X UR5, URZ, UR5, URZ, UP1, !UPT ;  /* 0x000000053f057290 */ /* 0x000fce0008ffe43f */
[----:B------:R0:W-:Y:S02]  /*00f0*/  UTMACCTL.PF [UR6] ;  /* 0x00000000060079b9 */ /* 0x0001e40008040000 */
[----:B------:R0:W-:Y:S02]  /*0100*/  UTMACCTL.PF [UR4] ;  /* 0x00000000040079b9 */ /* 0x0001e40008040000 */
[----:B0-----:R-:W-:Y:S01]  /*0110*/  NOP ;  /* 0x0000000000007918 */ /* 0x001fe20000000000 */
.L_x_1:
[----:B------:R-:W-:Y:S05]  /*0120*/  BSYNC B0 ;  /* 0x0000000000007941 */ /* 0x000fea0003800000 */
.L_x_0:
[----:B------:R-:W0:Y:S02]  /*0130*/  SHFL.IDX PT, R2, R0, RZ, 0x1f ;  /* 0x00001fff00027589 */ /* 0x000e2400000e0000 */
[----:B0-----:R-:W-:-:S13]  /*0140*/  ISETP.NE.AND P0, PT, R2, RZ, PT ;  /* 0x000000ff0200720c */ /* 0x001fda0003f05270 */
[----:B------:R-:W-:Y:S05]  /*0150*/  @P0 BRA `(.L_x_2) ;  /* 0x0000000000580947 */ /* 0x000fea0003800000 */
[----:B------:R-:W0:Y:S01]  /*0160*/  S2UR UR8, SR_CgaCtaId ;  /* 0x00000000000879c3 */ /* 0x000e220000008800 */
[----:B------:R-:W-:Y:S01]  /*0170*/  UMOV UR4, 0x400 ;  /* 0x0000040000047882 */ /* 0x000fe20000000000 */
[----:B------:R-:W-:Y:S01]  /*0180*/  UMOV UR5, 0x1 ;  /* 0x0000000100057882 */ /* 0x000fe20000000000 */
[----:B------:R-:W-:Y:S01]  /*0190*/  UMOV UR6, 0x100 ;  /* 0x0000010000067882 */ /* 0x000fe20000000000 */
[----:B------:R-:W-:Y:S01]  /*01a0*/  ELECT P0, URZ, PT ;  /* 0x00000000003f782f */ /* 0x000fe20003800000 */
[----:B------:R-:W-:-:S04]  /*01b0*/  UIADD3 UR6, -UR6, 0x100000, URZ ;  /* 0x0010000006067890 */ /* 0x000fc8000fffe13f */
[----:B------:R-:W-:Y:S02]  /*01c0*/  USHF.L.U32 UR7, UR6, 0xb, URZ ;  /* 0x0000000b06077899 */ /* 0x000fe4000800063f */
[----:B------:R-:W-:Y:S02]  /*01d0*/  USHF.L.U32 UR6, UR6, 0x1, URZ ;  /* 0x0000000106067899 */ /* 0x000fe4000800063f */
[----:B0-----:R-:W-:Y:S02]  /*01e0*/  ULEA UR8, UR8, UR4, 0x18 ;  /* 0x0000000408087291 */ /* 0x001fe4000f8ec03f */
[----:B------:R-:W-:-:S04]  /*01f0*/  UIADD3 UR4, -UR5, 0x100000, URZ ;  /* 0x0010000005047890 */ /* 0x000fc8000fffe13f */
[----:B------:R-:W-:Y:S02]  /*0200*/  USHF.L.U32 UR5, UR4, 0xb, URZ ;  /* 0x0000000b04057899 */ /* 0x000fe4000800063f */
[----:B------:R-:W-:Y:S01]  /*0210*/  USHF.L.U32 UR4, UR4, 0x1, URZ ;  /* 0x0000000104047899 */ /* 0x000fe2000800063f */
[----:B------:R-:W0:Y:S11]  /*0220*/  FENCE.VIEW.ASYNC.S ;  /* 0x00000000000073c6 */ /* 0x000e360000000000 */
[----:B0-----:R0:W1:Y:S01]  /*0230*/  SYNCS.EXCH.64 URZ, [UR8], UR4 ;  /* 0x00000004083f75b2 */ /* 0x0010620008000100 */
[----:B------:R0:W2:Y:S01]  /*0240*/  SYNCS.EXCH.64 URZ, [UR8+0x20], UR6 ;  /* 0x00002006083f75b2 */ /* 0x0000a20008000100 */
[----:B------:R0:W3:Y:S01]  /*0250*/  SYNCS.EXCH.64 URZ, [UR8+0x8], UR4 ;  /* 0x00000804083f75b2 */ /* 0x0000e20008000100 */
[----:B------:R0:W4:Y:S01]  /*0260*/  SYNCS.EXCH.64 URZ, [UR8+0x28], UR6 ;  /* 0x00002806083f75b2 */ /* 0x0001220008000100 */
[----:B------:R0:W0:Y:S01]  /*0270*/  SYNCS.EXCH.64 URZ, [UR8+0x10], UR4 ;  /* 0x00001004083f75b2 */ /* 0x0000220008000100 */
[----:B------:R0:W0:Y:S01]  /*0280*/  SYNCS.EXCH.64 URZ, [UR8+0x30], UR6 ;  /* 0x00003006083f75b2 */ /* 0x0000220008000100 */
[----:B------:R0:W0:Y:S01]  /*0290*/  SYNCS.EXCH.64 URZ, [UR8+0x18], UR4 ;  /* 0x00001804083f75b2 */ /* 0x0000220008000100 */
[----:B------:R0:W0:Y:S01]  /*02a0*/  SYNCS.EXCH.64 URZ, [UR8+0x38], UR6 ;  /* 0x00003806083f75b2 */ /* 0x0000220008000100 */
[----:B------:R-:W-:Y:S01]  /*02b0*/  NOP ;  /* 0x0000000000007918 */ /* 0x000fe20000000000 */
.L_x_2:
[----:B------:R-:W5:Y:S01]  /*02c0*/  SHFL.IDX PT, R0, R0, RZ, 0x1f ;  /* 0x00001fff00007589 */ /* 0x000f6200000e0000 */
[----:B------:R-:W-:Y:S01]  /*02d0*/  ELECT P0, URZ, PT ;  /* 0x00000000003f782f */ /* 0x000fe20003800000 */
[----:B------:R-:W1:Y:S01]  /*02e0*/  LDC R2, c[0x0][0x65c] ;  /* 0x00019700ff027b82 */ /* 0x000e620000000800 */
[----:B0-----:R-:W-:Y:S01]  /*02f0*/  UMOV UR4, 0x20 ;  /* 0x0000002000047882 */ /* 0x001fe20000000000 */
[----:B------:R-:W0:Y:S01]  /*0300*/  S2R R3, SR_CTAID.Y ;  /* 0x0000000000037919 */ /* 0x000e220000002600 */
[----:B------:R-:W-:Y:S01]  /*0310*/  NOP ;  /* 0x0000000000007918 */ /* 0x000fe20000000000 */
[----:B------:R-:W-:Y:S01]  /*0320*/  ISETP.NE.AND P2, PT, R10, RZ, PT ;  /* 0x000000ff0a00720c */ /* 0x000fe20003f45270 */
[----:B------:R-:W-:Y:S01]  /*0330*/  NOP ;  /* 0x0000000000007918 */ /* 0x000fe20000000000 */
[----:B------:R-:W2:Y:S01]  /*0340*/  S2R R6, SR_CTAID.X ;  /* 0x0000000000067919 */ /* 0x000ea20000002500 */
[----:B------:R-:W-:Y:S02]  /*0350*/  LOP3.LUT R7, R7, 0xfffff7ff, RZ, 0xc0, !PT ;  /* 0xfffff7ff07077812 */ /* 0x000fe400078ec0ff */
[----:B-----5:R-:W-:-:S02]  /*0360*/  ISETP.NE.OR P0, PT, R0, RZ, !P0 ;  /* 0x000000ff0000720c */ /* 0x020fc40004705670 */
[----:B-1----:R-:W-:Y:S02]  /*0370*/  ISETP.NE.AND P3, PT, R2, 0x1, PT ;  /* 0x000000010200780c */ /* 0x002fe40003f65270 */
[----:B------:R-:W-:-:S04]  /*0380*/  SHF.R.S32.HI R0, RZ, 0x1f, R5 ;  /* 0x0000001fff007819 */ /* 0x000fc80000011405 */
[----:B------:R-:W-:-:S04]  /*0390*/  LEA.HI R0, R0, R5, RZ, 0x2 ;  /* 0x0000000500007211 */ /* 0x000fc800078f10ff */
[----:B------:R-:W-:Y:S01]  /*03a0*/  LOP3.LUT R0, R0, 0xfffffffc, RZ, 0xc0, !PT ;  /* 0xfffffffc00007812 */ /* 0x000fe200078ec0ff */
[----:B------:R-:W-:Y:S01]  /*03b0*/  VOTEU.ALL UP0, P0 ;  /* 0x00000000003f7886 */ /* 0x000fe20000000000 */
[----:B------:R-:W-:Y:S01]  /*03c0*/  VOTEU.ALL UP1, P0 ;  /* 0x00000000003f7886 */ /* 0x000fe20000020000 */
[----:B------:R-:W2:Y:S01]  /*03d0*/  @P3 LDC R17, c[0x0][0x10] ;  /* 0x00000400ff113b82 */ /* 0x000ea20000000800 */
[----:B------:R-:W-:Y:S01]  /*03e0*/  @P3 LOP3.LUT R7, R7, 0x800, RZ, 0xfc, !PT ;  /* 0x0000080007073812 */ /* 0x000fe200078efcff */
[----:B------:R-:W-:Y:S01]  /*03f0*/  IMAD.IADD R0, R5, 0x1, -R0 ;  /* 0x0000000105007824 */ /* 0x000fe200078e0a00 */
[----:B------:R-:W-:Y:S01]  /*0400*/  @!UP0 UMOV UR6, 0x400 ;  /* 0x0000040000068882 */ /* 0x000fe20000000000 */
[----:B------:R-:W-:-:S04]  /*0410*/  @!UP0 UIADD3 UR4, -UR4, 0x100000, URZ ;  /* 0x0010000004048890 */ /* 0x000fc8000fffe13f */
[----:B------:R-:W-:Y:S02]  /*0420*/  @!UP0 USHF.L.U32 UR5, UR4, 0xb, URZ ;  /* 0x0000000b04058899 */ /* 0x000fe4000800063f */
[----:B------:R-:W-:Y:S01]  /*0430*/  @!UP0 USHF.L.U32 UR4, UR4, 0x1, URZ ;  /* 0x0000000104048899 */ /* 0x000fe2000800063f */
[----:B0-----:R-:W-:Y:S01]  /*0440*/  @P3 IMAD.MOV.U32 R8, RZ, RZ, R3 ;  /* 0x000000ffff083224 */ /* 0x001fe200078e0003 */
[----:B------:R-:W-:Y:S01]  /*0450*/  ISETP.NE.AND P1, PT, R0, 0x3, PT ;  /* 0x000000030000780c */ /* 0x000fe20003f25270 */
[----:B------:R-:W0:Y:S01]  /*0460*/  @!UP0 S2UR UR7, SR_CgaCtaId ;  /* 0x00000000000789c3 */ /* 0x000e220000008800 */
[----:B------:R-:W-:Y:S02]  /*0470*/  @P3 IMAD.MOV.U32 R9, RZ, RZ, RZ ;  /* 0x000000ffff093224 */ /* 0x000fe400078e00ff */
[----:B------:R-:W-:Y:S02]  /*0480*/  IMAD.MOV.U32 R7, RZ, RZ, RZ ;  /* 0x000000ffff077224 */ /* 0x000fe400078e00ff */
[----:B------:R-:W-:-:S03]  /*0490*/  @P3 IMAD.MOV.U32 R5, RZ, RZ, RZ ;  /* 0x000000ffff053224 */ /* 0x000fc600078e00ff */
[----:B------:R-:W1:Y:S01]  /*04a0*/  @!P3 LDC R11, c[0x0][0xc] ;  /* 0x00000300ff0bbb82 */ /* 0x000e620000000800 */
[----:B--2---:R-:W-:-:S04]  /*04b0*/  @P3 IMAD.WIDE.U32 R16, R6, R17, R8 ;  /* 0x0000001106103225 */ /* 0x004fc800078e0008 */
[----:B------:R-:W-:Y:S01]  /*04c0*/  @P3 IMAD.IADD R17, R17, 0x1, R5 ;  /* 0x0000000111113824 */ /* 0x000fe200078e0205 */
[----:B------:R-:W-:Y:S01]  /*04d0*/  LOP3.LUT R5, R4, 0x7f, RZ, 0xc0, !PT ;  /* 0x0000007f04057812 */ /* 0x000fe200078ec0ff */
[----:B0-----:R-:W-:Y:S01]  /*04e0*/  @!UP0 ULEA UR8, UR7, UR6, 0x18 ;  /* 0x0000000607088291 */ /* 0x001fe2000f8ec03f */
[----:B------:R-:W-:Y:S02]  /*04f0*/  VOTEU.ALL UP0, P0 ;  /* 0x00000000003f7886 */ /* 0x000fe40000000000 */
[----:B------:R-:W-:Y:S01]  /*0500*/  ULDC UR6, c[0x0][0xc] ;  /* 0x0000030000067ab9 */ /* 0x000fe20000000800 */
[----:B------:R-:W-:Y:S01]  /*0510*/  ISETP.EQ.OR P0, PT, R0, RZ, !P1 ;  /* 0x000000ff0000720c */ /* 0x000fe20004f02670 */
[----:B------:R-:W-:-:S03]  /*0520*/  ULDC UR7, c[0x0][0x10] ;  /* 0x0000040000077ab9 */ /* 0x000fc60000000800 */
[C---:B------:R-:W-:Y:S01]  /*0530*/  ISETP.EQ.AND P0, PT, R10.reuse, RZ, P0 ;  /* 0x000000ff0a00720c */ /* 0x040fe20000702270 */
[----:B------:R-:W-:Y:S02]  /*0540*/  VIADD R10, R10, 0xffffffff ;  /* 0xffffffff0a0a7836 */ /* 0x000fe40000000000 */
[----:B-1----:R-:W-:Y:S01]  /*0550*/  @!P3 IMAD.WIDE.U32 R8, R11, R3, R6 ;  /* 0x000000030b08b225 */ /* 0x002fe200078e0006 */
[----:B------:R-:W0:Y:S02]  /*0560*/  FENCE.VIEW.ASYNC.S ;  /* 0x00000000000073c6 */ /* 0x000e240000000000 */
[----:B0-----:R-:W3:Y:S01]  /*0570*/  @!UP0 SYNCS.EXCH.64 URZ, [UR8+0x50], UR4 ;  /* 0x00005004083f85b2 */ /* 0x001ee20008000100 */
[----:B------:R-:W-:Y:S02]  /*0580*/  SEL R18, RZ, 0x1, !P0 ;  /* 0x00000001ff127807 */ /* 0x000fe40004000000 */
[----:B------:R-:W-:Y:S01]  /*0590*/  ISETP.GE.U32.AND P1, PT, R10, 0x2, PT ;  /* 0x000000020a00780c */ /* 0x000fe20003f26070 */
[----:B------:R-:W-:Y:S01]  /*05a0*/  @!P3 IMAD.MOV.U32 R16, RZ, RZ, R8 ;  /* 0x000000ffff10b224 */ /* 0x000fe200078e0008 */
[----:B------:R-:W-:-:S02]  /*05b0*/  @!P3 MOV R17, R9 ;  /* 0x000000090011b202 */ /* 0x000fc40000000f00 */
[----:B------:R-:W-:Y:S01]  /*05c0*/  SEL R18, R18, 0x2, P1 ;  /* 0x0000000212127807 */ /* 0x000fe20000800000 */
[----:B------:R0:W3:Y:S01]  /*05d0*/  @!UP1 SYNCS.EXCH.64 URZ, [UR8+0x58], UR4 ;  /* 0x00005804083f95b2 */ /* 0x0000e20008000100 */
[----:B------:R-:W-:Y:S01]  /*05e0*/  NOP ;  /* 0x0000000000007918 */ /* 0x000fe20000000000 */
[----:B0-----:R-:W-:-:S03]  /*05f0*/  UIMAD.WIDE.U32 UR4, UR6, UR7, URZ ;  /* 0x00000007060472a5 */ /* 0x001fc6000f8e003f */
[----:B------:R-:W-:Y:S02]  /*0600*/  ULDC UR6, c[0x0][0x14] ;  /* 0x0000050000067ab9 */ /* 0x000fe40000000800 */
[----:B------:R-:W-:Y:S02]  /*0610*/  UIMAD.WIDE.U32 UR38, UR4, UR6, URZ ;  /* 0x00000006042672a5 */ /* 0x000fe4000f8e003f */
[----:B------:R-:W-:-:S04]  /*0620*/  UIMAD UR41, UR5, UR6, URZ ;  /* 0x00000006052972a4 */ /* 0x000fc8000f8e023f */
[----:B------:R-:W-:Y:S01]  /*0630*/  UIADD3 UR41, UR39, UR41, URZ ;  /* 0x0000002927297290 */ /* 0x000fe2000fffe03f */
[----:B---34-:R-:W-:Y:S06]  /*0640*/  BAR.SYNC.DEFER_BLOCKING 0x0 ;  /* 0x0000000000007b1d */ /* 0x018fec0000010000 */
[----:B------:R-:W-:Y:S05]  /*0650*/  @!P2 BRA `(.L_x_3) ;  /* 0x000000640020a947 */ /* 0x000fea0003800000 */
[----:B------:R-:W-:-:S13]  /*0660*/  ISETP.GT.U32.AND P0, PT, R10, 0x1, PT ;  /* 0x000000010a00780c */ /* 0x000fda0003f04070 */
[----:B------:R-:W-:Y:S05]  /*0670*/  @P0 EXIT ;  /* 0x000000000000094d */ /* 0x000fea0003800000 */
[----:B------:R-:W-:Y:S01]  /*0680*/  ULDC.64 UR4, c[0x0][0x650] ;  /* 0x0001940000047ab9 */ /* 0x000fe20000000a00 */
[----:B------:R-:W-:Y:S01]  /*0690*/  PRMT R0, RZ, 0x7610, R0 ;  /* 0x00007610ff007816 */ /* 0x000fe20000000000 */
[----:B------:R-:W-:Y:S01]  /*06a0*/  IMAD.MOV.U32 R113, RZ, RZ, -0x1 ;  /* 0xffffffffff717424 */ /* 0x000fe200078e00ff */
[----:B------:R-:W-:Y:S01]  /*06b0*/  ISETP.GE.U32.AND P0, PT, R16, UR4, PT ;  /* 0x0000000410007c0c */ /* 0x000fe2000bf06070 */
[----:B------:R-:W-:Y:S02]  /*06c0*/  IMAD.MOV.U32 R101, RZ, RZ, -0x1 ;  /* 0xffffffffff657424 */ /* 0x000fe400078e00ff */
[----:B------:R-:W-:Y:S01]  /*06d0*/  IMAD.MOV.U32 R19, RZ, RZ, -0x1 ;  /* 0xffffffffff137424 */ /* 0x000fe200078e00ff */
[----:B------:R-:W-:-:S13]  /*06e0*/  ISETP.GE.U32.AND.EX P0, PT, R17, UR5, PT, P0 ;  /* 0x0000000511007c0c */ /* 0x000fda000bf06100 */
[----:B------:R-:W-:Y:S05]  /*06f0*/  @P0 BRA `(.L_x_4) ;  /* 0x0000000400580947 */ /* 0x000fea0003800000 */
[----:B------:R-:W0:Y:S01]  /*0700*/  LDC.64 R20, c[0x0][0x628] ;  /* 0x00018a00ff147b82 */ /* 0x000e220000000a00 */
[----:B------:R-:W-:Y:S02]  /*0710*/  IMAD.MOV.U32 R8, RZ, RZ, R16 ;  /* 0x000000ffff087224 */ /* 0x000fe400078e0010 */
[----:B------:R-:W-:-:S05]  /*0720*/  IMAD.MOV.U32 R9, RZ, RZ, R17 ;  /* 0x000000ffff097224 */ /* 0x000fca00078e0011 */
[----:B------:R-:W1:Y:S08]  /*0730*/  LDC R0, c[0x0][0x630] ;  /* 0x00018c00ff007b82 */ /* 0x000e700000000800 */
[----:B------:R-:W2:Y:S01]  /*0740*/  LDC.64 R22, c[0x0][0x620] ;  /* 0x00018800ff167b82 */ /* 0x000ea20000000a00 */
[----:B0-----:R-:W-:-:S04]  /*0750*/  ISETP.NE.U32.AND P0, PT, R20, RZ, PT ;  /* 0x000000ff1400720c */ /* 0x001fc80003f05070 */
[----:B------:R-:W-:-:S13]  /*0760*/  ISETP.NE.AND.EX P0, PT, R21, RZ, PT, P0 ;  /* 0x000000ff1500720c */ /* 0x000fda0003f05300 */
[----:B-12---:R-:W-:Y:S05]  /*0770*/  @!P0 BRA `(.L_x_5) ;  /* 0x0000000000288947 */ /* 0x006fea0003800000 */
[----:B------:R-:W0:Y:S02]  /*0780*/  LDC R13, c[0x0][0x634] ;  /* 0x00018d00ff0d7b82 */ /* 0x000e240000000800 */
[----:B0-----:R-:W-:-:S05]  /*0790*/  IADD3 R13, P0, R16, R13, RZ ;  /* 0x0000000d100d7210 */ /* 0x001fca0007f1e0ff */
[----:B------:R-:W-:-:S04]  /*07a0*/  IMAD.X R15, RZ, RZ, R17, P0 ;  /* 0x000000ffff0f7224 */ /* 0x000fc800000e0611 */
[----:B------:R-:W-:-:S04]  /*07b0*/  IMAD.WIDE.U32 R8, R15, R20, RZ ;  /* 0x000000140f087225 */ /* 0x000fc800078e00ff */
[----:B------:R-:W-:-:S04]  /*07c0*/  IMAD.WIDE.U32 R10, P0, R13, R21, R8 ;  /* 0x000000150d0a7225 */ /* 0x000fc80007800008 */
[----:B------:R-:W-:-:S04]  /*07d0*/  IMAD.WIDE.U32 R8, R13, R20, RZ ;  /* 0x000000140d087225 */ /* 0x000fc800078e00ff */
[----:B------:R-:W-:Y:S01]  /*07e0*/  IMAD.X R13, RZ, RZ, RZ, P0 ;  /* 0x000000ffff0d7224 */ /* 0x000fe200000e06ff */
[----:B------:R-:W-:Y:S01]  /*07f0*/  IADD3 RZ, P0, R9, R10, RZ ;  /* 0x0000000a09ff7210 */ /* 0x000fe20007f1e0ff */
[----:B------:R-:W-:-:S04]  /*0800*/  IMAD.MOV.U32 R12, RZ, RZ, R11 ;  /* 0x000000ffff0c7224 */ /* 0x000fc800078e000b */
[----:B------:R-:W-:-:S08]  /*0810*/  IMAD.WIDE.U32.X R8, R15, R21, R12, P0 ;  /* 0x000000150f087225 */ /* 0x000fd000000e040c */
.L_x_5:
[-CC-:B------:R-:W-:Y:S01]  /*0820*/  SHF.R.U64 R25, R8, R0.reuse, R9.reuse ;  /* 0x0000000008197219 */ /* 0x180fe20000001209 */
[----:B------:R-:W0:Y:S01]  /*0830*/  LDC R12, c[0x0][0x618] ;  /* 0x00018600ff0c7b82 */ /* 0x000e220000000800 */
[----:B------:R-:W-:Y:S01]  /*0840*/  SHF.R.U32.HI R7, RZ, R0, R9 ;  /* 0x00000000ff077219 */ /* 0x000fe20000011609 */
[----:B------:R-:W-:Y:S01]  /*0850*/  ULDC UR4, c[0x0][0x150] ;  /* 0x0000540000047ab9 */ /* 0x000fe20000000800 */
[----:B------:R-:W-:Y:S02]  /*0860*/  IADD3 R11, P0, RZ, -R25, RZ ;  /* 0x80000019ff0b7210 */ /* 0x000fe40007f1e0ff */
[----:B------:R-:W-:Y:S02]  /*0870*/  I2FP.F32.U32 R0, R6 ;  /* 0x0000000600007245 */ /* 0x000fe40000201000 */
[----:B------:R-:W-:Y:S01]  /*0880*/  IADD3.X R13, RZ, ~R7, RZ, P0, !PT ;  /* 0x80000007ff0d7210 */ /* 0x000fe200007fe4ff */
[----:B------:R-:W1:Y:S01]  /*0890*/  LDC.64 R30, c[0x0][0x640] ;  /* 0x00019000ff1e7b82 */ /* 0x000e620000000a00 */
[----:B------:R-:W-:-:S04]  /*08a0*/  IMAD.WIDE.U32 R8, R11, R22, R16 ;  /* 0x000000160b087225 */ /* 0x000fc800078e0010 */
[----:B------:R-:W-:Y:S01]  /*08b0*/  FMUL R0, R0, UR4 ;  /* 0x0000000400007c20 */ /* 0x000fe20008400000 */
[----:B------:R-:W-:Y:S01]  /*08c0*/  ULDC UR4, c[0x0][0x154] ;  /* 0x0000550000047ab9 */ /* 0x000fe20000000800 */
[----:B------:R-:W-:Y:S01]  /*08d0*/  IMAD R10, R13, R22, RZ ;  /* 0x000000160d0a7224 */ /* 0x000fe200078e02ff */
[----:B------:R-:W2:Y:S03]  /*08e0*/  LDC R7, c[0x0][0x144] ;  /* 0x00005100ff077b82 */ /* 0x000ea60000000800 */
[----:B------:R-:W-:Y:S01]  /*08f0*/  IMAD R11, R11, R23, R10 ;  /* 0x000000170b0b7224 */ /* 0x000fe200078e020a */
[----:B------:R-:W3:Y:S03]  /*0900*/  F2I.U32.TRUNC.NTZ R0, R0 ;  /* 0x0000000000007305 */ /* 0x000ee6000020f000 */
[----:B------:R-:W-:-:S02]  /*0910*/  IMAD.IADD R9, R9, 0x1, R11 ;  /* 0x0000000109097824 */ /* 0x000fc400078e020b */
[----:B------:R-:W-:Y:S01]  /*0920*/  IMAD.MOV.U32 R11, RZ, RZ, -0x1 ;  /* 0xffffffffff0b7424 */ /* 0x000fe200078e00ff */
[----:B------:R-:W4:Y:S02]  /*0930*/  LDC R24, c[0x0][0x608] ;  /* 0x00018200ff187b82 */ /* 0x000f240000000800 */
[-CC-:B0-----:R-:W-:Y:S02]  /*0940*/  SHF.R.U64 R22, R8, R12.reuse, R9.reuse ;  /* 0x0000000c08167219 */ /* 0x181fe40000001209 */
[----:B------:R-:W-:Y:S02]  /*0950*/  I2FP.F32.U32 R8, R3 ;  /* 0x0000000300087245 */ /* 0x000fe40000201000 */
[----:B------:R-:W-:Y:S02]  /*0960*/  SHF.R.U32.HI R9, RZ, R12, R9 ;  /* 0x0000000cff097219 */ /* 0x000fe40000011609 */
[----:B------:R-:W0:Y:S01]  /*0970*/  LDC R28, c[0x0][0x658] ;  /* 0x00019600ff1c7b82 */ /* 0x000e220000000800 */
[----:B-1----:R-:W-:Y:S01]  /*0980*/  ISETP.NE.U32.AND P0, PT, R30, RZ, PT ;  /* 0x000000ff1e00720c */ /* 0x002fe20003f05070 */
[----:B------:R-:W-:Y:S01]  /*0990*/  FMUL R8, R8, UR4 ;  /* 0x0000000408087c20 */ /* 0x000fe20008400000 */
[----:B---3--:R-:W-:-:S02]  /*09a0*/  IMAD.MOV R10, RZ, RZ, -R0 ;  /* 0x000000ffff0a7224 */ /* 0x008fc400078e0a00 */
[----:B------:R-:W-:Y:S01]  /*09b0*/  ISETP.NE.AND.EX P0, PT, R31, RZ, PT, P0 ;  /* 0x000000ff1f00720c */ /* 0x000fe20003f05300 */
[----:B------:R1:W3:Y:S02]  /*09c0*/  F2I.U32.TRUNC.NTZ R15, R8 ;  /* 0x00000008000f7305 */ /* 0x0002e4000020f000 */
[----:B------:R-:W1:Y:S01]  /*09d0*/  LDC R20, c[0x0][0x148] ;  /* 0x00005200ff147b82 */ /* 0x000e620000000800 */
[----:B--2---:R-:W-:-:S07]  /*09e0*/  IMAD R0, R7, R10, R6 ;  /* 0x0000000a07007224 */ /* 0x004fce00078e0206 */
[----:B------:R-:W2:Y:S01]  /*09f0*/  LDC R26, c[0x0][0x600] ;  /* 0x00018000ff1a7b82 */ /* 0x000ea20000000800 */
[-CC-:B----4-:R-:W-:Y:S02]  /*0a00*/  SHF.R.U64 R32, R22, R24.reuse, R9.reuse ;  /* 0x0000001816207219 */ /* 0x190fe40000001209 */
[----:B------:R-:W-:Y:S01]  /*0a10*/  SHF.R.U32.HI R7, RZ, R24, R9 ;  /* 0x00000018ff077219 */ /* 0x000fe20000011609 */
[----:B------:R-:W-:-:S04]  /*0a20*/  IMAD.MOV.U32 R9, RZ, RZ, 0x1 ;  /* 0x00000001ff097424 */ /* 0x000fc800078e00ff */
[----:B------:R-:W4:Y:S01]  /*0a30*/  LDC R21, c[0x0][0x648] ;  /* 0x00019200ff157b82 */ /* 0x000f220000000800 */
[-C--:B0-----:R-:W-:Y:S02]  /*0a40*/  SHF.L.U32 R6, R11, R28.reuse, RZ ;  /* 0x0000001c0b067219 */ /* 0x081fe400000006ff */
[--C-:B------:R-:W-:Y:S02]  /*0a50*/  SHF.R.U64 R24, R32, R28, R7.reuse ;  /* 0x0000001c20187219 */ /* 0x100fe40000001207 */
[----:B------:R-:W-:Y:S02]  /*0a60*/  LOP3.LUT R13, RZ, R6, RZ, 0x33, !PT ;  /* 0x00000006ff0d7212 */ /* 0x000fe400078e33ff */
[-C--:B------:R-:W-:Y:S01]  /*0a70*/  SHF.R.U32.HI R7, RZ, R28.reuse, R7 ;  /* 0x0000001cff077219 */ /* 0x080fe20000011607 */
[----:B------:R-:W0:Y:S01]  /*0a80*/  LDC R23, c[0x0][0x638] ;  /* 0x00018e00ff177b82 */ /* 0x000e220000000800 */
[----:B------:R-:W-:Y:S01]  /*0a90*/  SHF.L.U32 R12, R9, R28, RZ ;  /* 0x0000001c090c7219 */ /* 0x000fe200000006ff */
[----:B------:R-:W-:-:S06]  /*0aa0*/  IMAD.MOV.U32 R6, RZ, RZ, R24 ;  /* 0x000000ffff067224 */ /* 0x000fcc00078e0018 */
[----:B------:R-:W0:Y:S01]  /*0ab0*/  LDC R113, c[0x0][0x610] ;  /* 0x00018400ff717b82 */ /* 0x000e220000000800 */
[----:B-1-3--:R-:W-:Y:S05]  /*0ac0*/  @!P0 BRA `(.L_x_6) ;  /* 0x0000000000288947 */ /* 0x00afea0003800000 */
[----:B------:R-:W1:Y:S02]  /*0ad0*/  LDC R11, c[0x0][0x64c] ;  /* 0x00019300ff0b7b82 */ /* 0x000e640000000800 */
[----:B-1----:R-:W-:-:S05]  /*0ae0*/  IADD3 R11, P0, R24, R11, RZ ;  /* 0x0000000b180b7210 */ /* 0x002fca0007f1e0ff */
        /* <DEDUP_REMOVED lines=8> */
.L_x_6:
[----:B----4-:R-:W-:Y:S01]  /*0b70*/  SHF.R.U64 R6, R6, R21, R7 ;  /* 0x0000001506067219 */ /* 0x010fe20000001207 */
[----:B--2---:R-:W-:Y:S01]  /*0b80*/  VIADD R7, R26, 0xffffffff ;  /* 0xffffffff1a077836 */ /* 0x004fe20000000000 */
[----:B------:R-:W-:Y:S01]  /*0b90*/  LOP3.LUT R13, R32, R13, RZ, 0xc0, !PT ;  /* 0x0000000d200d7212 */ /* 0x000fe200078ec0ff */
[----:B------:R-:W-:Y:S01]  /*0ba0*/  IMAD.MOV.U32 R19, RZ, RZ, R25 ;  /* 0x000000ffff137224 */ /* 0x000fe200078e0019 */
[----:B------:R-:W-:Y:S01]  /*0bb0*/  IADD3 R15, -R15, RZ, RZ ;  /* 0x000000ff0f0f7210 */ /* 0x000fe20007ffe1ff */
[----:B------:R-:W-:Y:S02]  /*0bc0*/  IMAD.MOV R8, RZ, RZ, -R6 ;  /* 0x000000ffff087224 */ /* 0x000fe400078e0a06 */
[----:B------:R-:W-:Y:S01]  /*0bd0*/  IMAD R13, R12, R6, R13 ;  /* 0x000000060c0d7224 */ /* 0x000fe200078e020d */
[----:B------:R-:W-:Y:S01]  /*0be0*/  LOP3.LUT R6, R22, R7, RZ, 0xc0, !PT ;  /* 0x0000000716067212 */ /* 0x000fe200078ec0ff */
[----:B------:R-:W-:Y:S02]  /*0bf0*/  @P3 IMAD R0, R20, R15, R3 ;  /* 0x0000000f14003224 */ /* 0x000fe400078e0203 */
[----:B0-----:R-:W-:-:S02]  /*0c00*/  IMAD R3, R8, R23, R24 ;  /* 0x0000001708037224 */ /* 0x001fc400078e0218 */
[----:B------:R-:W-:Y:S02]  /*0c10*/  IMAD R113, R13, R113, R0 ;  /* 0x000000710d717224 */ /* 0x000fe400078e0200 */
[----:B------:R-:W-:Y:S02]  /*0c20*/  IMAD R6, R3, R26, R6 ;  /* 0x0000001a03067224 */ /* 0x000fe400078e0206 */
[----:B------:R-:W-:-:S03]  /*0c30*/  IMAD.MOV.U32 R0, RZ, RZ, 0x1 ;  /* 0x00000001ff007424 */ /* 0x000fc600078e00ff */
[----:B------:R-:W-:Y:S02]  /*0c40*/  SEL R101, R6, R113, !P3 ;  /* 0x0000007106657207 */ /* 0x000fe40005800000 */
[----:B------:R-:W-:-:S07]  /*0c50*/  SEL R113, R113, R6, !P3 ;  /* 0x0000000671717207 */ /* 0x000fce0005800000 */
.L_x_4:
[----:B------:R-:W-:-:S08]  /*0c60*/  NOP ;  /* 0x0000000000007918 */ /* 0x000fd00000000000 */
[----:B------:R-:W0:Y:S02]  /*0c70*/  USETMAXREG.TRY_ALLOC.CTAPOOL UP0, 0xe8 ;  /* 0x000000e8000079c8 */ /* 0x000e240008000600 */
[----:B0-----:R-:W-:-:S13]  /*0c80*/  PLOP3.LUT P0, PT, PT, PT, UP0, 0x80, 0x0 ;  /* 0x000000000000781c */ /* 0x001fda0003f0f008 */
[----:B------:R-:W-:Y:S05]  /*0c90*/  @!P0 BRA `(.L_x_4) ;  /* 0xfffffffc00f08947 */ /* 0x000fea000383ffff */
[----:B------:R-:W-:Y:S01]  /*0ca0*/  ULDC.64 UR4, c[0x0][0x598] ;  /* 0x0001660000047ab9 */ /* 0x000fe20000000a00 */
[----:B------:R-:W-:Y:S01]  /*0cb0*/  ULDC.64 UR36, c[0x0][0x208] ;  /* 0x0000820000247ab9 */ /* 0x000fe20000000a00 */
[----:B------:R-:W-:-:S04]  /*0cc0*/  ISETP.NE.U32.AND P0, PT, RZ, UR4, PT ;  /* 0x00000004ff007c0c */ /* 0x000fc8000bf05070 */
[----:B------:R-:W-:-:S13]  /*0cd0*/  ISETP.NE.AND.EX P0, PT, RZ, UR5, PT, P0 ;  /* 0x00000005ff007c0c */ /* 0x000fda000bf05300 */
[----:B------:R-:W-:Y:S05]  /*0ce0*/  @!P0 BRA `(.L_x_7) ;  /* 0x00000000001c8947 */ /* 0x000fea0003800000 */
[----:B------:R-:W0:Y:S02]  /*0cf0*/  LDC.64 R6, c[0x0][0x598] ;  /* 0x00016600ff067b82 */ /* 0x000e240000000a00 */
[----:B0-----:R-:W2:Y:S02]  /*0d00*/  LDG.E.64 R6, desc[UR36][R6.64] ;  /* 0x0000002406067981 */ /* 0x001ea4000c1e1b00 */
[----:B--2---:R-:W-:-:S04]  /*0d10*/  ISETP.NE.U32.AND P0, PT, R6, RZ, PT ;  /* 0x000000ff0600720c */ /* 0x004fc80003f05070 */
[----:B------:R-:W-:-:S13]  /*0d20*/  ISETP.NE.AND.EX P0, PT, R7, RZ, PT, P0 ;  /* 0x000000ff0700720c */ /* 0x000fda0003f05300 */
[----:B------:R-:W-:Y:S05]  /*0d30*/  @!P0 BRA `(.L_x_7) ;  /* 0x0000000000088947 */ /* 0x000fea0003800000 */
[----:B------:R0:W5:Y:S01]  /*0d40*/  LD.E R88, desc[UR36][R6.64] ;  /* 0x0000002406587980 */ /* 0x000162000c101900 */
[----:B------:R-:W-:Y:S05]  /*0d50*/  BRA `(.L_x_8) ;  /* 0x0000000000247947 */ /* 0x000fea0003800000 */
.L_x_7:
[----:B------:R-:W-:Y:S02]  /*0d60*/  ULDC.64 UR4, c[0x0][0x588] ;  /* 0x0001620000047ab9 */ /* 0x000fe40000000a00 */
[----:B------:R-:W-:-:S04]  /*0d70*/  ISETP.NE.U32.AND P0, PT, RZ, UR4, PT ;  /* 0x00000004ff007c0c */ /* 0x000fc8000bf05070 */
[----:B------:R-:W-:-:S13]  /*0d80*/  ISETP.NE.AND.EX P0, PT, RZ, UR5, PT, P0 ;  /* 0x00000005ff007c0c */ /* 0x000fda000bf05300 */
[----:B------:R-:W-:Y:S05]  /*0d90*/  @!P0 BRA `(.L_x_9) ;  /* 0x00000000000c8947 */ /* 0x000fea0003800000 */
[----:B------:R-:W0:Y:S02]  /*0da0*/  LDC.64 R88, c[0x0][0x588] ;  /* 0x00016200ff587b82 */ /* 0x000e240000000a00 */
[----:B0-----:R1:W5:Y:S01]  /*0db0*/  LDG.E R88, desc[UR36][R88.64] ;  /* 0x0000002458587981 */ /* 0x001362000c1e1900 */
[----:B------:R-:W-:Y:S05]  /*0dc0*/  BRA `(.L_x_8) ;  /* 0x0000000000087947 */ /* 0x000fea0003800000 */
.L_x_9:
[----:B------:R-:W-:Y:S02]  /*0dd0*/  ULDC UR4, c[0x0][0x580] ;  /* 0x0001600000047ab9 */ /* 0x000fe40000000800 */
[----:B------:R-:W-:-:S07]  /*0de0*/  IMAD.U32 R88, RZ, RZ, UR4 ;  /* 0x00000004ff587e24 */ /* 0x000fce000f8e00ff */
.L_x_8:
[----:B------:R-:W-:Y:S02]  /*0df0*/  ULDC.64 UR4, c[0x0][0x5a0] ;  /* 0x0001680000047ab9 */ /* 0x000fe40000000a00 */
[----:B------:R-:W-:-:S04]  /*0e00*/  ISETP.NE.U32.AND P0, PT, RZ, UR4, PT ;  /* 0x00000004ff007c0c */ /* 0x000fc8000bf05070 */
[----:B------:R-:W-:-:S13]  /*0e10*/  ISETP.NE.AND.EX P0, PT, RZ, UR5, PT, P0 ;  /* 0x00000005ff007c0c */ /* 0x000fda000bf05300 */
[----:B------:R-:W-:Y:S05]  /*0e20*/  @!P0 BRA `(.L_x_10) ;  /* 0x00000000001c8947 */ /* 0x000fea0003800000 */
[----:B0-----:R-:W0:Y:S02]  /*0e30*/  LDC.64 R6, c[0x0][0x5a0] ;  /* 0x00016800ff067b82 */ /* 0x001e240000000a00 */
[----:B0-----:R-:W2:Y:S02]  /*0e40*/  LDG.E.64 R6, desc[UR36][R6.64] ;  /* 0x0000002406067981 */ /* 0x001ea4000c1e1b00 */
[----:B--2---:R-:W-:-:S04]  /*0e50*/  ISETP.NE.U32.AND P0, PT, R6, RZ, PT ;  /* 0x000000ff0600720c */ /* 0x004fc80003f05070 */
[----:B------:R-:W-:-:S13]  /*0e60*/  ISETP.NE.AND.EX P0, PT, R7, RZ, PT, P0 ;  /* 0x000000ff0700720c */ /* 0x000fda0003f05300 */
[----:B------:R-:W-:Y:S05]  /*0e70*/  @!P0 BRA `(.L_x_10) ;  /* 0x0000000000088947 */ /* 0x000fea0003800000 */
[----:B-1----:R0:W5:Y:S01]  /*0e80*/  LD.E R89, desc[UR36][R6.64] ;  /* 0x0000002406597980 */ /* 0x002162000c101900 */
[----:B------:R-:W-:Y:S05]  /*0e90*/  BRA `(.L_x_11) ;  /* 0x0000000000247947 */ /* 0x000fea0003800000 */
.L_x_10:
[----:B------:R-:W-:Y:S02]  /*0ea0*/  ULDC.64 UR4, c[0x0][0x590] ;  /* 0x0001640000047ab9 */ /* 0x000fe40000000a00 */
[----:B------:R-:W-:-:S04]  /*0eb0*/  ISETP.NE.U32.AND P0, PT, RZ, UR4, PT ;  /* 0x00000004ff007c0c */ /* 0x000fc8000bf05070 */
[----:B------:R-:W-:-:S13]  /*0ec0*/  ISETP.NE.AND.EX P0, PT, RZ, UR5, PT, P0 ;  /* 0x00000005ff007c0c */ /* 0x000fda000bf05300 */
[----:B------:R-:W-:Y:S05]  /*0ed0*/  @!P0 BRA `(.L_x_12) ;  /* 0x00000000000c8947 */ /* 0x000fea0003800000 */
[----:B0-----:R-:W1:Y:S02]  /*0ee0*/  LDC.64 R6, c[0x0][0x590] ;  /* 0x00016400ff067b82 */ /* 0x001e640000000a00 */
[----:B-1----:R1:W5:Y:S01]  /*0ef0*/  LDG.E R89, desc[UR36][R6.64] ;  /* 0x0000002406597981 */ /* 0x002362000c1e1900 */
[----:B------:R-:W-:Y:S05]  /*0f00*/  BRA `(.L_x_11) ;  /* 0x0000000000087947 */ /* 0x000fea0003800000 */
.L_x_12:
[----:B------:R-:W-:Y:S02]  /*0f10*/  ULDC UR4, c[0x0][0x584] ;  /* 0x0001610000047ab9 */ /* 0x000fe40000000800 */
[----:B-1----:R-:W-:-:S07]  /*0f20*/  IMAD.U32 R89, RZ, RZ, UR4 ;  /* 0x00000004ff597e24 */ /* 0x002fce000f8e00ff */
.L_x_11:
[----:B------:R-:W-:-:S13]  /*0f30*/  LOP3.LUT P0, RZ, R0, 0xff, RZ, 0xc0, !PT ;  /* 0x000000ff00ff7812 */ /* 0x000fda000780c0ff */
[----:B------:R-:W-:Y:S05]  /*0f40*/  @!P0 EXIT ;  /* 0x000000000000894d */ /* 0x000fea0003800000 */
[----:B------:R-:W2:Y:S01]  /*0f50*/  LDC R94, c[0x0][0x658] ;  /* 0x00019600ff5e7b82 */ /* 0x000ea20000000800 */
[----:B------:R-:W-:Y:S01]  /*0f60*/  LOP3.LUT R14, R14, 0x1, RZ, 0xc0, !PT ;  /* 0x000000010e0e7812 */ /* 0x000fe200078ec0ff */
[----:B------:R-:W-:Y:S01]  /*0f70*/  ULDC.64 UR6, c[0x0][0x288] ;  /* 0x0000a20000067ab9 */ /* 0x000fe20000000a00 */
[----:B------:R-:W-:Y:S01]  /*0f80*/  SHF.R.U32.HI R0, RZ, 0x2, R4 ;  /* 0x00000002ff007819 */ /* 0x000fe20000011604 */
[----:B------:R-:W-:Y:S01]  /*0f90*/  UIADD3 UR4, UR7, 0x3f, URZ ;  /* 0x0000003f07047890 */ /* 0x000fe2000fffe03f */
[----:B------:R-:W-:Y:S01]  /*0fa0*/  SHF.R.U32.HI R5, RZ, 0x1, R5 ;  /* 0x00000001ff057819 */ /* 0x000fe20000011605 */
[----:B------:R-:W-:Y:S01]  /*0fb0*/  IMAD.SHL.U32 R3, R14, 0x40, RZ ;  /* 0x000000400e037824 */ /* 0x000fe200078e00ff */
[----:B------:R-:W-:Y:S01]  /*0fc0*/  LOP3.LUT R0, R0, 0x7, RZ, 0xc0, !PT ;  /* 0x0000000700007812 */ /* 0x000fe200078ec0ff */
[----:B------:R-:W3:Y:S01]  /*0fd0*/  LDC.64 R90, c[0x0][0x5c8] ;  /* 0x00017200ff5a7b82 */ /* 0x000ee20000000a00 */
[----:B------:R-:W-:Y:S01]  /*0fe0*/  USHF.R.S32.HI UR5, URZ, 0x1f, UR4 ;  /* 0x0000001f3f057899 */ /* 0x000fe20008011404 */
[----:B------:R-:W-:Y:S01]  /*0ff0*/  LOP3.LUT R5, R5, 0x30, RZ, 0xc0, !PT ;  /* 0x0000003005057812 */ /* 0x000fe200078ec0ff */
[----:B01----:R-:W-:Y:S01]  /*1000*/  IMAD.MOV.U32 R7, RZ, RZ, 0x1 ;  /* 0x00000001ff077424 */ /* 0x003fe200078e00ff */
[--C-:B------:R-:W-:Y:S01]  /*1010*/  LOP3.LUT R22, R3, 0x40, R0.reuse, 0xe2, !PT ;  /* 0x0000004003167812 */ /* 0x100fe200078ee200 */
[----:B------:R-:W-:Y:S01]  /*1020*/  ULEA.HI UR5, UR5, UR4, URZ, 0x6 ;  /* 0x0000000405057291 */ /* 0x000fe2000f8f303f */
[-C--:B------:R-:W-:Y:S01]  /*1030*/  IADD3 R3, RZ, -R5.reuse, -R0 ;  /* 0x80000005ff037210 */ /* 0x080fe20007ffe800 */
[----:B------:R-:W-:Y:S01]  /*1040*/  IMAD.U32 R6, RZ, RZ, UR6 ;  /* 0x00000006ff067e24 */ /* 0x000fe2000f8e00ff */
[----:B------:R-:W0:Y:S01]  /*1050*/  LDC R98, c[0x0][0x600] ;  /* 0x00018000ff627b82 */ /* 0x000e220000000800 */
[----:B------:R-:W-:Y:S01]  /*1060*/  LOP3.LUT R22, R22, R5, RZ, 0xfc, !PT ;  /* 0x0000000516167212 */ /* 0x000fe200078efcff */
[----:B------:R-:W-:Y:S01]  /*1070*/  USHF.R.S32.HI UR43, URZ, 0x6, UR5 ;  /* 0x000000063f2b7899 */ /* 0x000fe20008011405 */
[----:B------:R-:W-:Y:S01]  /*1080*/  MOV R5, 0xffffffff ;  /* 0xffffffff00057802 */ /* 0x000fe20000000f00 */
[----:B------:R-:W-:Y:S01]  /*1090*/  IMAD R3, R14, -0x40, R3 ;  /* 0xffffffc00e037824 */ /* 0x000fe200078e0203 */
[C---:B------:R-:W-:Y:S01]  /*10a0*/  LOP3.LUT R95, R4.reuse, 0x3, RZ, 0xc0, !PT ;  /* 0x00000003045f7812 */ /* 0x040fe200078ec0ff */
[----:B------:R-:W-:Y:S01]  /*10b0*/  UISETP.LT.AND UP0, UPT, UR43, 0x1, UPT ;  /* 0x000000012b00788c */ /* 0x000fe2000bf01270 */
[C---:B------:R-:W-:Y:S01]  /*10c0*/  LOP3.LUT R97, R4.reuse, 0x80, RZ, 0xc0, !PT ;  /* 0x0000008004617812 */ /* 0x040fe200078ec0ff */
[----:B------:R-:W-:Y:S01]  /*10d0*/  ULDC UR4, c[0x0][0x284] ;  /* 0x0000a10000047ab9 */ /* 0x000fe20000000800 */
[-C--:B--2---:R-:W-:Y:S01]  /*10e0*/  SHF.L.U32 R5, R5, R94.reuse, RZ ;  /* 0x0000005e05057219 */ /* 0x084fe200000006ff */
[----:B------:R-:W-:Y:S01]  /*10f0*/  USEL UR44, UR43, 0x1, UP0 ;  /* 0x000000012b2c7887 */ /* 0x000fe20008000000 */
[----:B------:R-:W-:Y:S01]  /*1100*/  IMAD R95, R95, -0x2, R6 ;  /* 0xfffffffe5f5f7824 */ /* 0x000fe200078e0206 */
[----:B------:R-:W-:Y:S01]  /*1110*/  SHF.L.U32 R94, R7, R94, RZ ;  /* 0x0000005e075e7219 */ /* 0x000fe200000006ff */
[----:B------:R-:W-:Y:S01]  /*1120*/  IMAD.SHL.U32 R96, R4, 0x2, RZ ;  /* 0x0000000204607824 */ /* 0x000fe200078e00ff */
[----:B------:R-:W-:Y:S01]  /*1130*/  LOP3.LUT R116, R18, 0x1, RZ, 0xfc, !PT ;  /* 0x0000000112747812 */ /* 0x000fe200078efcff */
[----:B------:R-:W-:Y:S01]  /*1140*/  VIADD R100, R3, UR4 ;  /* 0x0000000403647c36 */ /* 0x000fe20008000000 */
[C-C-:B---3--:R-:W-:Y:S01]  /*1150*/  SHF.L.U64.HI R92, R90.reuse, 0x7, R91.reuse ;  /* 0x000000075a5c7819 */ /* 0x148fe2000001025b */
[----:B------:R-:W-:Y:S01]  /*1160*/  IMAD.MOV.U32 R23, RZ, RZ, RZ ;  /* 0x000000ffff177224 */ /* 0x000fe200078e00ff */
[C---:B------:R-:W-:Y:S01]  /*1170*/  SHF.L.U64.HI R93, R90.reuse, 0x3, R91 ;  /* 0x000000035a5d7819 */ /* 0x040fe2000001025b */
[C---:B------:R-:W-:Y:S01]  /*1180*/  IMAD.SHL.U32 R91, R90.reuse, 0x80, RZ ;  /* 0x000000805a5b7824 */ /* 0x040fe200078e00ff */
[----:B------:R-:W-:Y:S01]  /*1190*/  SHF.R.U32.HI R97, RZ, 0x7, R97 ;  /* 0x00000007ff617819 */ /* 0x000fe20000011661 */
[----:B------:R-:W-:Y:S01]  /*11a0*/  IMAD.SHL.U32 R90, R90, 0x8, RZ ;  /* 0x000000085a5a7824 */ /* 0x000fe200078e00ff */
[----:B------:R-:W-:Y:S01]  /*11b0*/  LOP3.LUT R99, RZ, R5, RZ, 0x33, !PT ;  /* 0x00000005ff637212 */ /* 0x000fe200078e33ff */
[----:B------:R-:W-:Y:S01]  /*11c0*/  UIADD3 UR44, UR43, -UR44, URZ ;  /* 0x8000002c2b2c7290 */ /* 0x000fe2000fffe03f */
[----:B0-----:R-:W-:Y:S01]  /*11d0*/  VIADD R98, R98, 0xffffffff ;  /* 0xffffffff62627836 */ /* 0x001fe20000000000 */
[----:B------:R-:W-:Y:S01]  /*11e0*/  UMOV UR40, URZ ;  /* 0x0000003f00287c82 */ /* 0x000fe20008000000 */
[----:B------:R-:W-:-:S09]  /*11f0*/  UMOV UR42, URZ ;  /* 0x0000003f002a7c82 */ /* 0x000fd20008000000 */
.L_x_156:
[----:B0-----:R-:W0:Y:S01]  /*1200*/  SHFL.IDX PT, R0, R97, RZ, 0x1f ;  /* 0x00001fff61007589 */ /* 0x001e2200000e0000 */
[----:B-1----:R-:W1:Y:S01]  /*1210*/  S2UR UR7, SR_CgaCtaId ;  /* 0x00000000000779c3 */ /* 0x002e620000008800 */
[----:B------:R-:W-:Y:S01]  /*1220*/  UMOV UR6, 0x400 ;  /* 0x0000040000067882 */ /* 0x000fe20000000000 */
[----:B0-----:R-:W-:Y:S01]  /*1230*/  R2UR UR4, R0 ;  /* 0x00000000000472ca */ /* 0x001fe200000e0000 */
[----:B-1----:R-:W-:-:S12]  /*1240*/  ULEA UR46, UR7, UR6, 0x18 ;  /* 0x00000006072e7291 */ /* 0x002fd8000f8ec03f */
[----:B------:R-:W-:-:S04]  /*1250*/  ULEA.HI UR5, UR4, UR4, URZ, 0x1 ;  /* 0x0000000404057291 */ /* 0x000fc8000f8f083f */
[----:B------:R-:W-:-:S04]  /*1260*/  ULOP3.LUT UR5, UR5, 0x7fffe, URZ, 0xc0, !UPT ;  /* 0x0007fffe05057892 */ /* 0x000fc8000f8ec03f */
[----:B------:R-:W-:-:S03]  /*1270*/  UIADD3 UR5, UR4, -UR5, URZ ;  /* 0x8000000504057290 */ /* 0x000fc6000fffe03f */
[----:B------:R-:W-:Y:S01]  /*1280*/  ULDC UR4, c[0x0][0x28c] ;  /* 0x0000a30000047ab9 */ /* 0x000fe20000000800 */
[----:B------:R-:W-:Y:S01]  /*1290*/  ULEA UR5, UR5, UR46, 0xd ;  /* 0x0000002e05057291 */ /* 0x000fe2000f8e683f */
[----:B------:R-:W-:-:S03]  /*12a0*/  ISETP.LT.AND P0, PT, RZ, UR4, PT ;  /* 0x00000004ff007c0c */ /* 0x000fc6000bf01270 */
[----:B------:R-:W-:-:S04]  /*12b0*/  UIADD3 UR5, UR5, 0x100, URZ ;  /* 0x0000010005057890 */ /* 0x000fc8000fffe03f */
[----:B------:R-:W-:-:S04]  /*12c0*/  USHF.R.U32.HI UR5, URZ, 0x4, UR5 ;  /* 0x000000043f057899 */ /* 0x000fc80008011605 */
[----:B------:R-:W-:-:S04]  /*12d0*/  ULOP3.LUT UR5, UR5, 0x3fff, URZ, 0xc0, !UPT ;  /* 0x00003fff05057892 */ /* 0x000fc8000f8ec03f */
[----:B------:R-:W-:Y:S01]  /*12e0*/  ULOP3.LUT UR45, UR5, 0x10000, URZ, 0xfc, !UPT ;  /* 0x00010000052d7892 */ /* 0x000fe2000f8efc3f */
[----:B--234-:R-:W-:Y:S11]  /*12f0*/  @P0 BRA `(.L_x_13) ;  /* 0x0000000000400947 */ /* 0x01cff60003800000 */
[----:B------:R-:W-:Y:S01]  /*1300*/  MOV R0, 0x0 ;  /* 0x0000000000007802 */ /* 0x000fe20000000f00 */
[----:B------:R-:W-:Y:S01]  /*1310*/  ULDC.64 UR4, c[0x4][0x68] ;  /* 0x01001a0000047ab9 */ /* 0x000fe20000000a00 */
[----:B------:R-:W-:Y:S01]  /*1320*/  ULDC.64 UR6, c[0x4][0x8] ;  /* 0x0100020000067ab9 */ /* 0x000fe20000000a00 */
[----:B------:R-:W-:Y:S01]  /*1330*/  IMAD.U32 R4, RZ, RZ, UR4 ;  /* 0x00000004ff047e24 */ /* 0x000fe2000f8e00ff */
[----:B------:R0:W1:Y:S01]  /*1340*/  LDC.64 R14, c[0x4][R0] ;  /* 0x01000000000e7b82 */ /* 0x0000620000000a00 */
[----:B------:R-:W-:Y:S01]  /*1350*/  MOV R5, UR5 ;  /* 0x0000000500057c02 */ /* 0x000fe20008000f00 */
[----:B------:R-:W-:Y:S01]  /*1360*/  ULDC.64 UR4, c[0x4][0x70] ;  /* 0x01001c0000047ab9 */ /* 0x000fe20000000a00 */
[----:B------:R-:W-:Y:S02]  /*1370*/  IMAD.U32 R10, RZ, RZ, UR6 ;  /* 0x00000006ff0a7e24 */ /* 0x000fe4000f8e00ff */
[----:B------:R-:W-:Y:S02]  /*1380*/  IMAD.U32 R6, RZ, RZ, UR4 ;  /* 0x00000004ff067e24 */ /* 0x000fe4000f8e00ff */
[----:B------:R-:W-:-:S02]  /*1390*/  IMAD.U32 R7, RZ, RZ, UR5 ;  /* 0x00000005ff077e24 */ /* 0x000fc4000f8e00ff */
[----:B------:R-:W-:Y:S02]  /*13a0*/  IMAD.U32 R11, RZ, RZ, UR7 ;  /* 0x00000007ff0b7e24 */ /* 0x000fe4000f8e00ff */
[----:B------:R-:W-:Y:S02]  /*13b0*/  IMAD.MOV.U32 R8, RZ, RZ, 0x1e1 ;  /* 0x000001e1ff087424 */ /* 0x000fe400078e00ff */
[----:B------:R-:W-:Y:S02]  /*13c0*/  IMAD.MOV.U32 R12, RZ, RZ, 0x1 ;  /* 0x00000001ff0c7424 */ /* 0x000fe400078e00ff */
[----:B0-----:R-:W-:-:S07]  /*13d0*/  IMAD.MOV.U32 R13, RZ, RZ, RZ ;  /* 0x000000ffff0d7224 */ /* 0x001fce00078e00ff */
[----:B------:R-:W-:-:S07]  /*13e0*/  LEPC R20, `(.L_x_13) ;  /* 0x000000001014794e */ /* 0x000fce0000000000 */
[----:B-1---5:R-:W-:Y:S05]  /*13f0*/  CALL.ABS.NOINC R14 ;  /* 0x000000000e007343 */ /* 0x022fea0003c00000 */
.L_x_13:
[----:B------:R-:W-:-:S13]  /*1400*/  ISETP.NE.AND P0, PT, R116, 0x3, PT ;  /* 0x000000037400780c */ /* 0x000fda0003f05270 */
[----:B------:R-:W-:Y:S05]  /*1410*/  @!P0 BRA `(.L_x_14) ;  /* 0x0000000000048947 */ /* 0x000fea0003800000 */
[----:B------:R-:W-:Y:S01]  /*1420*/  BPT.TRAP 0x1 ;  /* 0x000000040000795c */ /* 0x000fe20000300000 */
.L_x_14:
[----:B------:R-:W-:Y:S01]  /*1430*/  IMAD.U32 R3, RZ, RZ, UR42 ;  /* 0x0000002aff037e24 */ /* 0x000fe2000f8e00ff */
[----:B------:R-:W-:-:S04]  /*1440*/  MOV R0, UR40 ;  /* 0x0000002800007c02 */ /* 0x000fc80008000f00 */
[----:B------:R-:W-:Y:S02]  /*1450*/  LEA R3, R3, UR46, 0x3 ;  /* 0x0000002e03037c11 */ /* 0x000fe4000f8e18ff */
[----:B------:R-:W-:-:S04]  /*1460*/  SHF.L.U32 R0, R0, 0x1f, RZ ;  /* 0x0000001f00007819 */ /* 0x000fc800000006ff */
[----:B------:R0:W1:Y:S01]  /*1470*/  SYNCS.PHASECHK.TRANS64.TRYWAIT P1, [R3+URZ], R0 ;  /* 0x00000000030075a7 */ /* 0x000062000802017f */
[----:B------:R-:W-:Y:S05]  /*1480*/  @!P0 BRA `(.L_x_15) ;  /* 0x0000000000048947 */ /* 0x000fea0003800000 */
[----:B------:R-:W-:Y:S01]  /*1490*/  BPT.TRAP 0x1 ;  /* 0x000000040000795c */ /* 0x000fe20000300000 */
.L_x_15:
[----:B------:R-:W-:-:S05]  /*14a0*/  IMAD.U32 R4, RZ, RZ, UR44 ;  /* 0x0000002cff047e24 */ /* 0x000fca000f8e00ff */
[----:B------:R-:W-:Y:S01]  /*14b0*/  ISETP.GE.AND P2, PT, R4, 0x1, PT ;  /* 0x000000010400780c */ /* 0x000fe20003f46270 */
[----:B-1----:R-:W-:-:S12]  /*14c0*/  @P1 BRA `(.L_x_16) ;  /* 0x0000000000081947 */ /* 0x002fd80003800000 */
[----:B------:R-:W1:Y:S02]  /*14d0*/  SYNCS.PHASECHK.TRANS64.TRYWAIT P1, [R3+URZ], R0 ;  /* 0x00000000030075a7 */ /* 0x000e64000802017f */
[----:B-1----:R-:W-:Y:S05]  /*14e0*/  @!P1 BRA `(.L_x_17) ;  /* 0x0000006c00249947 */ /* 0x002fea0003800000 */
.L_x_16:
[----:B------:R-:W-:Y:S05]  /*14f0*/  WARPSYNC.ALL ;  /* 0x0000000000007948 */ /* 0x000fea0003800000 */
[----:B------:R-:W-:Y:S01]  /*1500*/  UIADD3 UR4, UR46, 0x40100, URZ ;  /* 0x000401002e047890 */ /* 0x000fe2000fffe03f */
[----:B------:R-:W-:Y:S01]  /*1510*/  WARPGROUP.ARRIVE ;  /* 0x00000000000079c5 */ /* 0x000fe20000000000 */
[----:B------:R-:W-:Y:S02]  /*1520*/  ULEA UR6, UR42, UR45, 0xc ;  /* 0x0000002d2a067291 */ /* 0x000fe4000f8e603f */
[----:B------:R-:W-:Y:S01]  /*1530*/  USHF.R.U32.HI UR4, URZ, 0x4, UR4 ;  /* 0x000000043f047899 */ /* 0x000fe20008011604 */
[----:B------:R-:W-:Y:S01]  /*1540*/  UMOV UR13, 0x40000040 ;  /* 0x40000040000d7882 */ /* 0x000fe20000000000 */
[----:B------:R-:W-:-:S02]  /*1550*/  UMOV UR15, 0x40000040 ;  /* 0x40000040000f7882 */ /* 0x000fc40000000000 */
[----:B------:R-:W-:Y:S01]  /*1560*/  ULOP3.LUT UR4, UR4, 0x3fff, URZ, 0xc0, !UPT ;  /* 0x00003fff04047892 */ /* 0x000fe2000f8ec03f */
[----:B------:R-:W-:Y:S01]  /*1570*/  UMOV UR12, UR6 ;  /* 0x00000006000c7c82 */ /* 0x000fe20008000000 */
[----:B------:R-:W-:Y:S02]  /*1580*/  UIADD3 UR5, UR6, 0x400, URZ ;  /* 0x0000040006057890 */ /* 0x000fe4000fffe03f */
[----:B------:R-:W-:Y:S02]  /*1590*/  ULOP3.LUT UR8, UR4, 0x10000, URZ, 0xfc, !UPT ;  /* 0x0001000004087892 */ /* 0x000fe4000f8efc3f */
[----:B------:R-:W-:Y:S02]  /*15a0*/  UIADD3 UR7, UR6, 0x806, URZ ;  /* 0x0000080606077890 */ /* 0x000fe4000fffe03f */
[----:B------:R-:W-:Y:S02]  /*15b0*/  ULEA UR4, UR42, UR8, 0xa ;  /* 0x000000082a047291 */ /* 0x000fe4000f8e503f */
[----:B------:R-:W-:-:S02]  /*15c0*/  UIADD3 UR10, UR6, 0xc06, URZ ;  /* 0x00000c06060a7890 */ /* 0x000fc4000fffe03f */
[----:B------:R-:W-:-:S03]  /*15d0*/  UIADD3 UR9, UR4, 0x206, URZ ;  /* 0x0000020604097890 */ /* 0x000fc6000fffe03f */
[----:B------:R-:W-:Y:S02]  /*15e0*/  UMOV UR14, UR4 ;  /* 0x00000004000e7c82 */ /* 0x000fe40008000000 */
[----:B------:R-:W-:Y:S01]  /*15f0*/  HGMMA.64x64x8.F32.TF32 R56, gdesc[UR12], RZ, !UPT, gsb0 ;  /* 0x04e000000c3879f0 */ /* 0x000fe2000c0028ff */
[----:B------:R-:W-:Y:S01]  /*1600*/  UMOV UR12, UR5 ;  /* 0x00000005000c7c82 */ /* 0x000fe20008000000 */
[----:B------:R-:W-:Y:S01]  /*1610*/  UMOV UR13, 0x40000040 ;  /* 0x40000040000d7882 */ /* 0x000fe20000000000 */
[----:B------:R-:W-:Y:S01]  /*1620*/  UIADD3 UR5, UR6, 0x402, URZ ;  /* 0x0000040206057890 */ /* 0x000fe2000fffe03f */
[----:B------:R-:W-:Y:S02]  /*1630*/  WARPGROUP.DEPBAR.LE gsb0, 0x0 ;  /* 0x00008000000079c5 */ /* 0x000fe40000010000 */
[----:B------:R-:W-:-:S06]  /*1640*/  WARPGROUP.ARRIVE ;  /* 0x00000000000079c5 */ /* 0x000fcc0000000000 */
[----:B------:R-:W-:Y:S01]  /*1650*/  HGMMA.64x64x8.F32.TF32 R24, gdesc[UR12], RZ, !UPT, gsb0 ;  /* 0x04e000000c1879f0 */ /* 0x000fe2000c0028ff */
[----:B------:R-:W-:Y:S02]  /*1660*/  UIADD3 UR12, UR6, 0x2, URZ ;  /* 0x00000002060c7890 */ /* 0x000fe4000fffe03f */
[----:B------:R-:W-:Y:S01]  /*1670*/  UIADD3 UR14, UR4, 0x2, URZ ;  /* 0x00000002040e7890 */ /* 0x000fe2000fffe03f */
[----:B------:R-:W-:Y:S01]  /*1680*/  UMOV UR13, 0x40000040 ;  /* 0x40000040000d7882 */ /* 0x000fe20000000000 */
[----:B------:R-:W-:Y:S01]  /*1690*/  UMOV UR15, 0x40000040 ;  /* 0x40000040000f7882 */ /* 0x000fe20000000000 */
[----:B------:R-:W-:Y:S02]  /*16a0*/  WARPGROUP.DEPBAR.LE gsb0, 0x0 ;  /* 0x00008000000079c5 */ /* 0x000fe40000010000 */
[----:B------:R-:W-:-:S06]  /*16b0*/  WARPGROUP.ARRIVE ;  /* 0x00000000000079c5 */ /* 0x000fcc0000000000 */
[----:B------:R-:W-:Y:S01]  /*16c0*/  HGMMA.64x64x8.F32.TF32 R56, gdesc[UR12], R56, gsb0 ;  /* 0x04e000000c3879f0 */ /* 0x000fe20008002838 */
[----:B------:R-:W-:Y:S01]  /*16d0*/  UMOV UR12, UR5 ;  /* 0x00000005000c7c82 */ /* 0x000fe20008000000 */
[----:B------:R-:W-:Y:S01]  /*16e0*/  UMOV UR13, 0x40000040 ;  /* 0x40000040000d7882 */ /* 0x000fe20000000000 */
[----:B------:R-:W-:Y:S01]  /*16f0*/  UIADD3 UR5, UR6, 0x404, URZ ;  /* 0x0000040406057890 */ /* 0x000fe2000fffe03f */
[----:B------:R-:W-:Y:S02]  /*1700*/  WARPGROUP.DEPBAR.LE gsb0, 0x0 ;  /* 0x00008000000079c5 */ /* 0x000fe40000010000 */
[----:B------:R-:W-:-:S06]  /*1710*/  WARPGROUP.ARRIVE ;  /* 0x00000000000079c5 */ /* 0x000fcc0000000000 */
[----:B------:R-:W-:Y:S01]  /*1720*/  HGMMA.64x64x8.F32.TF32 R24, gdesc[UR12], R24, gsb0 ;  /* 0x04e000000c1879f0 */ /* 0x000fe20008002818 */
        /* <DEDUP_REMOVED lines=56> */
[----:B------:R-:W-:Y:S01]  /*1ab0*/  UMOV UR4, UR7 ;  /* 0x0000000700047c82 */ /* 0x000fe20008000000 */
[----:B------:R-:W-:Y:S01]  /*1ac0*/  UMOV UR6, UR9 ;  /* 0x0000000900067c82 */ /* 0x000fe20008000000 */
[----:B------:R-:W-:Y:S01]  /*1ad0*/  UMOV UR7, 0x40000040 ;  /* 0x4000004000077882 */ /* 0x000fe20000000000 */
[----:B------:R-:W-:Y:S02]  /*1ae0*/  WARPGROUP.DEPBAR.LE gsb0, 0x0 ;  /* 0x00008000000079c5 */ /* 0x000fe40000010000 */
[----:B------:R-:W-:-:S06]  /*1af0*/  WARPGROUP.ARRIVE ;  /* 0x00000000000079c5 */ /* 0x000fcc0000000000 */
[----:B------:R-:W-:Y:S01]  /*1b00*/  HGMMA.64x64x8.F32.TF32 R56, gdesc[UR12], R56, gsb0 ;  /* 0x04e000000c3879f0 */ /* 0x000fe20008002838 */
[----:B------:R-:W-:Y:S01]  /*1b10*/  UMOV UR12, UR5 ;  /* 0x00000005000c7c82 */ /* 0x000fe20008000000 */
[----:B------:R-:W-:Y:S01]  /*1b20*/  UMOV UR13, 0x40000040 ;  /* 0x40000040000d7882 */ /* 0x000fe20000000000 */
[----:B------:R-:W-:Y:S01]  /*1b30*/  UMOV UR5, 0x40000040 ;  /* 0x4000004000057882 */ /* 0x000fe20000000000 */
[----:B------:R-:W-:Y:S02]  /*1b40*/  WARPGROUP.DEPBAR.LE gsb0, 0x0 ;  /* 0x00008000000079c5 */ /* 0x000fe40000010000 */
[----:B------:R-:W-:-:S06]  /*1b50*/  WARPGROUP.ARRIVE ;  /* 0x00000000000079c5 */ /* 0x000fcc0000000000 */
[----:B------:R-:W-:Y:S03]  /*1b60*/  HGMMA.64x64x8.F32.TF32 R24, gdesc[UR12], R24, gsb0 ;  /* 0x04e000000c1879f0 */ /* 0x000fe60008002818 */
[----:B------:R-:W-:Y:S02]  /*1b70*/  WARPGROUP.DEPBAR.LE gsb0, 0x0 ;  /* 0x00008000000079c5 */ /* 0x000fe40000010000 */
[----:B------:R-:W-:-:S06]  /*1b80*/  WARPGROUP.ARRIVE ;  /* 0x00000000000079c5 */ /* 0x000fcc0000000000 */
[----:B------:R-:W-:Y:S01]  /*1b90*/  HGMMA.64x64x8.F32.TF32 R56, gdesc[UR4], R56, gsb0 ;  /* 0x04e00000043879f0 */ /* 0x000fe20008002838 */
[----:B------:R-:W-:Y:S01]  /*1ba0*/  UMOV UR4, UR10 ;  /* 0x0000000a00047c82 */ /* 0x000fe20008000000 */
[----:B------:R-:W-:Y:S01]  /*1bb0*/  UMOV UR5, 0x40000040 ;  /* 0x4000004000057882 */ /* 0x000fe20000000000 */
[----:B------:R-:W-:Y:S02]  /*1bc0*/  WARPGROUP.DEPBAR.LE gsb0, 0x0 ;  /* 0x00008000000079c5 */ /* 0x000fe40000010000 */
[----:B------:R-:W-:-:S06]  /*1bd0*/  WARPGROUP.ARRIVE ;  /* 0x00000000000079c5 */ /* 0x000fcc0000000000 */
[----:B------:R-:W-:Y:S03]  /*1be0*/  HGMMA.64x64x8.F32.TF32 R24, gdesc[UR4], R24, gsb0 ;  /* 0x04e00000041879f0 */ /* 0x000fe60008002818 */
[----:B------:R-:W-:Y:S02]  /*1bf0*/  WARPGROUP.DEPBAR.LE gsb0, 0x0 ;  /* 0x00008000000079c5 */ /* 0x000fe40000010000 */
[----:B------:R-:W-:Y:S05]  /*1c00*/  @!P2 BRA `(.L_x_18) ;  /* 0x00000008004ca947 */ /* 0x000fea0003800000 */
[----:B------:R-:W-:Y:S01]  /*1c10*/  UIADD3 UR13, UR42, 0x1, URZ ;  /* 0x000000012a0d7890 */ /* 0x000fe2000fffe03f */
[----:B01----:R-:W-:Y:S01]  /*1c20*/  IMAD.U32 R0, RZ, RZ, UR44 ;  /* 0x0000002cff007e24 */ /* 0x003fe2000f8e00ff */
[----:B------:R-:W-:Y:S02]  /*1c30*/  UMOV UR9, UR42 ;  /* 0x0000002a00097c82 */ /* 0x000fe40008000000 */
[----:B------:R-:W-:-:S04]  /*1c40*/  UISETP.NE.AND UP0, UPT, UR13, 0x4, UPT ;  /* 0x000000040d00788c */ /* 0x000fc8000bf05270 */
[----:B------:R-:W-:Y:S02]  /*1c50*/  USEL UR4, URZ, 0x1, UP0 ;  /* 0x000000013f047887 */ /* 0x000fe40008000000 */
[----:B------:R-:W-:Y:S02]  /*1c60*/  USEL UR13, UR13, URZ, UP0 ;  /* 0x0000003f0d0d7287 */ /* 0x000fe40008000000 */
[----:B------:R-:W-:-:S06]  /*1c70*/  ULOP3.LUT UR4, UR40, UR4, URZ, 0x3c, !UPT ;  /* 0x0000000428047292 */ /* 0x000fcc000f8e3c3f */
[----:B------:R-:W-:-:S07]  /*1c80*/  IMAD.U32 R5, RZ, RZ, UR4 ;  /* 0x00000004ff057e24 */ /* 0x000fce000f8e00ff */
.L_x_25:
[----:B01----:R-:W-:Y:S05]  /*1c90*/  @!P0 BRA `(.L_x_19) ;  /* 0x0000000000048947 */ /* 0x003fea0003800000 */
[----:B------:R-:W-:Y:S01]  /*1ca0*/  BPT.TRAP 0x1 ;  /* 0x000000040000795c */ /* 0x000fe20000300000 */
.L_x_19:
[----:B------:R-:W0:Y:S01]  /*1cb0*/  S2UR UR4, SR_CgaCtaId ;  /* 0x00000000000479c3 */ /* 0x000e220000008800 */
[----:B------:R-:W-:Y:S01]  /*1cc0*/  UMOV UR10, 0x400 ;  /* 0x00000400000a7882 */ /* 0x000fe20000000000 */
[----:B------:R-:W-:Y:S01]  /*1cd0*/  SHF.L.U32 R3, R5, 0x1f, RZ ;  /* 0x0000001f05037819 */ /* 0x000fe200000006ff */
[----:B0-----:R-:W-:-:S04]  /*1ce0*/  ULEA UR10, UR4, UR10, 0x18 ;  /* 0x0000000a040a7291 */ /* 0x001fc8000f8ec03f */
[----:B------:R-:W-:-:S09]  /*1cf0*/  ULEA UR4, UR13, UR10, 0x3 ;  /* 0x0000000a0d047291 */ /* 0x000fd2000f8e183f */
[----:B------:R0:W1:Y:S01]  /*1d00*/  SYNCS.PHASECHK.TRANS64.TRYWAIT P1, [UR4], R3 ;  /* 0x00000003ff0075a7 */ /* 0x0000620008020144 */
[----:B------:R-:W-:Y:S05]  /*1d10*/  @!P0 BRA `(.L_x_20) ;  /* 0x0000000000048947 */ /* 0x000fea0003800000 */
[----:B------:R-:W-:Y:S01]  /*1d20*/  BPT.TRAP 0x1 ;  /* 0x000000040000795c */ /* 0x000fe20000300000 */
.L_x_20:
[----:B-1----:R-:W-:Y:S05]  /*1d30*/  @P1 BRA `(.L_x_21) ;  /* 0x0000000000081947 */ /* 0x002fea0003800000 */
[----:B------:R-:W1:Y:S02]  /*1d40*/  SYNCS.PHASECHK.TRANS64.TRYWAIT P1, [UR4], R3 ;  /* 0x00000003ff0075a7 */ /* 0x000e640008020144 */
[----:B-1----:R-:W-:Y:S05]  /*1d50*/  @!P1 BRA `(.L_x_22) ;  /* 0x00000064001c9947 */ /* 0x002fea0003800000 */
.L_x_21:
[----:B------:R-:W-:Y:S01]  /*1d60*/  ULEA UR12, UR13, UR8, 0xa ;  /* 0x000000080d0c7291 */ /* 0x000fe2000f8e503f */
[----:B------:R-:W-:Y:S01]  /*1d70*/  WARPGROUP.ARRIVE ;  /* 0x00000000000079c5 */ /* 0x000fe20000000000 */
[----:B------:R-:W-:Y:S01]  /*1d80*/  ULEA UR11, UR13, UR45, 0xc ;  /* 0x0000002d0d0b7291 */ /* 0x000fe2000f8e603f */
[----:B------:R-:W-:Y:S01]  /*1d90*/  UMOV UR7, 0x40000040 ;  /* 0x4000004000077882 */ /* 0x000fe20000000000 */
[----:B------:R-:W-:Y:S02]  /*1da0*/  UMOV UR5, 0x40000040 ;  /* 0x4000004000057882 */ /* 0x000fe40000000000 */
[----:B------:R-:W-:Y:S01]  /*1db0*/  UIADD3 UR14, UR11, 0x400, URZ ;  /* 0x000004000b0e7890 */ /* 0x000fe2000fffe03f */
[----:B------:R-:W-:Y:S02]  /*1dc0*/  UMOV UR6, UR12 ;  /* 0x0000000c00067c82 */ /* 0x000fe40008000000 */
[----:B------:R-:W-:Y:S02]  /*1dd0*/  UMOV UR4, UR11 ;  /* 0x0000000b00047c82 */ /* 0x000fe40008000000 */
[----:B------:R-:W-:Y:S01]  /*1de0*/  HGMMA.64x64x8.F32.TF32 R56, gdesc[UR4], R56, gsb0 ;  /* 0x04e00000043879f0 */ /* 0x000fe20008002838 */
[----:B------:R-:W-:Y:S01]  /*1df0*/  UMOV UR5, 0x40000040 ;  /* 0x4000004000057882 */ /* 0x000fe20000000000 */
[----:B------:R-:W-:Y:S01]  /*1e00*/  UMOV UR4, UR14 ;  /* 0x0000000e00047c82 */ /* 0x000fe20008000000 */
[----:B------:R-:W-:Y:S01]  /*1e10*/  UIADD3 UR14, UR11, 0x402, URZ ;  /* 0x000004020b0e7890 */ /* 0x000fe2000fffe03f */
[----:B------:R-:W-:-:S02]  /*1e20*/  WARPGROUP.DEPBAR.LE gsb0, 0x0 ;  /* 0x00008000000079c5 */ /* 0x000fc40000010000 */
        /* <DEDUP_REMOVED lines=76> */
[----:B------:R-:W-:Y:S02]  /*22f0*/  WARPGROUP.DEPBAR.LE gsb0, 0x0 ;  /* 0x00008000000079c5 */ /* 0x000fe40000010000 */
[----:B------:R-:W-:-:S06]  /*2300*/  WARPGROUP.ARRIVE ;  /* 0x00000000000079c5 */ /* 0x000fcc0000000000 */
[----:B------:R-:W-:Y:S01]  /*2310*/  HGMMA.64x64x8.F32.TF32 R24, gdesc[UR4], R24, gsb0 ;  /* 0x04e00000041879f0 */ /* 0x000fe20008002818 */
[----:B------:R-:W-:Y:S02]  /*2320*/  UIADD3 UR6, UR12, 0x206, URZ ;  /* 0x000002060c067890 */ /* 0x000fe4000fffe03f */
[----:B------:R-:W-:Y:S01]  /*2330*/  UIADD3 UR4, UR11, 0x806, URZ ;  /* 0x000008060b047890 */ /* 0x000fe2000fffe03f */
[----:B------:R-:W-:Y:S01]  /*2340*/  UMOV UR7, 0x40000040 ;  /* 0x4000004000077882 */ /* 0x000fe20000000000 */
[----:B------:R-:W-:Y:S01]  /*2350*/  UMOV UR5, 0x40000040 ;  /* 0x4000004000057882 */ /* 0x000fe20000000000 */
[----:B------:R-:W-:Y:S01]  /*2360*/  UIADD3 UR11, UR11, 0xc06, URZ ;  /* 0x00000c060b0b7890 */ /* 0x000fe2000fffe03f */
        /* <DEDUP_REMOVED lines=10> */
[----:B------:R-:W-:Y:S01]  /*2410*/  BPT.TRAP 0x1 ;  /* 0x000000040000795c */ /* 0x000fe20000300000 */
.L_x_23:
[----:B------:R-:W-:Y:S01]  /*2420*/  ULEA UR10, UR9, UR10, 0x3 ;  /* 0x0000000a090a7291 */ /* 0x000fe2000f8e183f */
[----:B------:R-:W-:-:S03]  /*2430*/  ISETP.GT.U32.AND P1, PT, R18, 0x1, PT ;  /* 0x000000011200780c */ /* 0x000fc60003f24070 */
[----:B------:R-:W-:-:S04]  /*2440*/  UIADD3 UR10, UR10, 0x20, URZ ;  /* 0x000000200a0a7890 */ /* 0x000fc8000fffe03f */
[----:B------:R-:W-:-:S09]  /*2450*/  UPRMT UR10, URZ, 0x654, UR10 ;  /* 0x000006543f0a7896 */ /* 0x000fd2000800000a */
[----:B------:R-:W-:Y:S01]  /*2460*/  SYNCS.ARRIVE.TRANS64.RED.A1T0 RZ, [UR10], RZ ;  /* 0x000000ffffff79a7 */ /* 0x000fe2000810040a */
[----:B------:R-:W-:Y:S05]  /*2470*/  @P1 BRA `(.L_x_24) ;  /* 0x0000000000041947 */ /* 0x000fea0003800000 */
[----:B------:R-:W-:Y:S01]  /*2480*/  BPT.TRAP 0x1 ;  /* 0x000000040000795c */ /* 0x000fe20000300000 */
.L_x_24:
[----:B------:R-:W-:Y:S01]  /*2490*/  UIADD3 UR13, UR13, 0x1, URZ ;  /* 0x000000010d0d7890 */ /* 0x000fe2000fffe03f */
[C---:B------:R-:W-:Y:S01]  /*24a0*/  ISETP.GT.AND P1, PT, R0.reuse, 0x1, PT ;  /* 0x000000010000780c */ /* 0x040fe20003f24270 */
[----:B------:R-:W-:Y:S01]  /*24b0*/  UIADD3 UR9, UR9, 0x1, URZ ;  /* 0x0000000109097890 */ /* 0x000fe2000fffe03f */
[----:B------:R-:W-:Y:S01]  /*24c0*/  VIADD R0, R0, 0xffffffff ;  /* 0xffffffff00007836 */ /* 0x000fe20000000000 */
[----:B------:R-:W-:Y:S02]  /*24d0*/  UISETP.NE.AND UP0, UPT, UR13, 0x4, UPT ;  /* 0x000000040d00788c */ /* 0x000fe4000bf05270 */
[----:B------:R-:W-:Y:S02]  /*24e0*/  UISETP.NE.AND UP1, UPT, UR9, 0x4, UPT ;  /* 0x000000040900788c */ /* 0x000fe4000bf25270 */
[----:B------:R-:W-:Y:S02]  /*24f0*/  USEL UR4, URZ, 0x1, UP0 ;  /* 0x000000013f047887 */ /* 0x000fe40008000000 */
[----:B------:R-:W-:-:S02]  /*2500*/  USEL UR13, UR13, URZ, UP0 ;  /* 0x0000003f0d0d7287 */ /* 0x000fc40008000000 */
[----:B------:R-:W-:Y:S02]  /*2510*/  USEL UR9, UR9, URZ, UP1 ;  /* 0x0000003f09097287 */ /* 0x000fe40008800000 */
[----:B------:R-:W-:Y:S01]  /*2520*/  LOP3.LUT R5, R5, UR4, RZ, 0x3c, !PT ;  /* 0x0000000405057c12 */ /* 0x000fe2000f8e3cff */
[----:B------:R-:W-:Y:S09]  /*2530*/  @P1 BRA `(.L_x_25) ;  /* 0xfffffff400d41947 */ /* 0x000ff2000383ffff */
.L_x_18:
[----:B01----:R-:W0:Y:S02]  /*2540*/  LDC R0, c[0x0][0x28c] ;  /* 0x0000a300ff007b82 */ /* 0x003e240000000800 */
[----:B0-----:R-:W-:-:S13]  /*2550*/  ISETP.GE.AND P1, PT, R0, 0x1, PT ;  /* 0x000000010000780c */ /* 0x001fda0003f26270 */
[----:B------:R-:W-:Y:S05]  /*2560*/  @!P1 BRA `(.L_x_26) ;  /* 0x0000000000389947 */ /* 0x000fea0003800000 */
[----:B------:R-:W-:Y:S05]  /*2570*/  @!P0 BRA `(.L_x_27) ;  /* 0x0000000000048947 */ /* 0x000fea0003800000 */
[----:B------:R-:W-:Y:S01]  /*2580*/  BPT.TRAP 0x1 ;  /* 0x000000040000795c */ /* 0x000fe20000300000 */
.L_x_27:
[----:B------:R-:W0:Y:S01]  /*2590*/  S2UR UR6, SR_CgaCtaId ;  /* 0x00000000000679c3 */ /* 0x000e220000008800 */
[----:B------:R-:W-:Y:S01]  /*25a0*/  UIADD3 UR4, UR44, UR42, URZ ;  /* 0x0000002a2c047290 */ /* 0x000fe2000fffe03f */
[----:B------:R-:W-:Y:S01]  /*25b0*/  ISETP.GT.U32.AND P0, PT, R18, 0x1, PT ;  /* 0x000000011200780c */ /* 0x000fe20003f04070 */
[----:B------:R-:W-:Y:S02]  /*25c0*/  UMOV UR5, 0x400 ;  /* 0x0000040000057882 */ /* 0x000fe40000000000 */
[----:B------:R-:W-:-:S04]  /*25d0*/  USHF.L.U32 UR4, UR4, 0x3, URZ ;  /* 0x0000000304047899 */ /* 0x000fc8000800063f */
[----:B------:R-:W-:Y:S02]  /*25e0*/  ULOP3.LUT UR4, UR4, 0x18, URZ, 0xc0, !UPT ;  /* 0x0000001804047892 */ /* 0x000fe4000f8ec03f */
[----:B0-----:R-:W-:-:S04]  /*25f0*/  ULEA UR5, UR6, UR5, 0x18 ;  /* 0x0000000506057291 */ /* 0x001fc8000f8ec03f */
[----:B------:R-:W-:-:S04]  /*2600*/  UIADD3 UR4, UR5, 0x20, UR4 ;  /* 0x0000002005047890 */ /* 0x000fc8000fffe004 */
[----:B------:R-:W-:-:S09]  /*2610*/  UPRMT UR4, URZ, 0x654, UR4 ;  /* 0x000006543f047896 */ /* 0x000fd20008000004 */
[----:B------:R-:W-:Y:S01]  /*2620*/  SYNCS.ARRIVE.TRANS64.RED.A1T0 RZ, [UR4], RZ ;  /* 0x000000ffffff79a7 */ /* 0x000fe20008100404 */
[----:B------:R-:W-:Y:S05]  /*2630*/  @P0 BRA `(.L_x_26) ;  /* 0x0000000000040947 */ /* 0x000fea0003800000 */
[----:B------:R-:W-:Y:S01]  /*2640*/  BPT.TRAP 0x1 ;  /* 0x000000040000795c */ /* 0x000fe20000300000 */
.L_x_26:
[----:B------:R-:W-:Y:S01]  /*2650*/  IMAD.SHL.U32 R101, R101, 0x40, RZ ;  /* 0x0000004065657824 */ /* 0x000fe200078e00ff */
[----:B------:R-:W-:Y:S01]  /*2660*/  ULDC UR6, c[0x0][0x288] ;  /* 0x0000a20000067ab9 */ /* 0x000fe20000000800 */
[----:B------:R-:W-:Y:S01]  /*2670*/  SHF.R.S32.HI R15, RZ, 0x1f, R19 ;  /* 0x0000001fff0f7819 */ /* 0x000fe20000011413 */
[----:B------:R-:W-:Y:S01]  /*2680*/  IMAD.SHL.U32 R3, R113, 0x100, RZ ;  /* 0x0000010071037824 */ /* 0x000fe200078e00ff */
[----:B------:R-:W-:Y:S01]  /*2690*/  ULDC.64 UR4, c[0x0][0x5d0] ;  /* 0x0001740000047ab9 */ /* 0x000fe20000000a00 */
[----:B------:R-:W-:Y:S01]  /*26a0*/  LOP3.LUT R102, R101, 0x6, R96, 0xf8, !PT ;  /* 0x0000000665667812 */ /* 0x000fe200078ef860 */
[----:B------:R-:W-:Y:S01]  /*26b0*/  IMAD.WIDE R112, R113, 0x100, R22 ;  /* 0x0000010071707825 */ /* 0x000fe200078e0216 */
[----:B------:R-:W-:Y:S01]  /*26c0*/  ISETP.GE.AND P0, PT, R101, UR6, PT ;  /* 0x0000000665007c0c */ /* 0x000fe2000bf06270 */
[----:B------:R-:W-:Y:S01]  /*26d0*/  ULDC UR6, c[0x0][0x284] ;  /* 0x0000a10000067ab9 */ /* 0x000fe20000000800 */
[----:B------:R-:W-:Y:S01]  /*26e0*/  SHF.R.S32.HI R103, RZ, 0x1f, R102 ;  /* 0x0000001fff677819 */ /* 0x000fe20000011466 */
[----:B------:R-:W-:Y:S01]  /*26f0*/  IMAD R0, R15, UR4, RZ ;  /* 0x000000040f007c24 */ /* 0x000fe2000f8e02ff */
[----:B------:R-:W-:-:S03]  /*2700*/  ISETP.GE.OR P0, PT, R3, UR6, P0 ;  /* 0x0000000603007c0c */ /* 0x000fc60008706670 */
[C---:B------:R-:W-:Y:S02]  /*2710*/  IMAD R7, R19.reuse, UR5, R0 ;  /* 0x0000000513077c24 */ /* 0x040fe4000f8e0200 */
[----:B------:R-:W-:Y:S01]  /*2720*/  IMAD.WIDE.U32 R4, R19, UR4, R102 ;  /* 0x0000000413047c25 */ /* 0x000fe2000f8e0066 */
[----:B------:R-:W-:-:S03]  /*2730*/  ULDC.64 UR4, c[0x0][0x5c8] ;  /* 0x0001720000047ab9 */ /* 0x000fc60000000a00 */
[----:B------:R-:W-:Y:S02]  /*2740*/  IMAD R9, R113, UR4, RZ ;  /* 0x0000000471097c24 */ /* 0x000fe4000f8e02ff */
[----:B------:R-:W-:Y:S02]  /*2750*/  IMAD.IADD R5, R5, 0x1, R7 ;  /* 0x0000000105057824 */ /* 0x000fe400078e0207 */
[C---:B------:R-:W-:Y:S02]  /*2760*/  IMAD R9, R112.reuse, UR5, R9 ;  /* 0x0000000570097c24 */ /* 0x040fe4000f8e0209 */
[----:B------:R-:W-:-:S04]  /*2770*/  IMAD.WIDE.U32 R12, R112, UR4, R4 ;  /* 0x00000004700c7c25 */ /* 0x000fc8000f8e0004 */
[----:B------:R-:W-:Y:S01]  /*2780*/  IMAD.MOV.U32 R0, RZ, RZ, -0x1 ;  /* 0xffffffffff007424 */ /* 0x000fe200078e00ff */
[----:B------:R-:W-:Y:S06]  /*2790*/  @P0 BRA `(.L_x_28) ;  /* 0x0000003c00240947 */ /* 0x000fec0003800000 */
[----:B-----5:R-:W-:Y:S01]  /*27a0*/  FSETP.NEU.AND P1, PT, R89, RZ, PT ;  /* 0x000000ff5900720b */ /* 0x020fe20003f2d000 */
[----:B------:R-:W-:Y:S01]  /*27b0*/  IMAD.IADD R3, R100, 0x1, -R3 ;  /* 0x0000000164037824 */ /* 0x000fe200078e0a03 */
[----:B------:R-:W-:Y:S01]  /*27c0*/  IADD3 R4, R95, -R101, RZ ;  /* 0x800000655f047210 */ /* 0x000fe20007ffe0ff */
[----:B------:R-:W-:Y:S01]  /*27d0*/  BSSY B0, `(.L_x_28) ;  /* 0x00003c5000007945 */ /* 0x000fe20003800000 */
[----:B------:R-:W-:Y:S02]  /*27e0*/  IMAD.IADD R101, R13, 0x1, R9 ;  /* 0x000000010d657824 */ /* 0x000fe400078e0209 */
[----:B------:R-:W-:-:S04]  /*27f0*/  ISETP.GT.AND P6, PT, R4, RZ, PT ;  /* 0x000000ff0400720c */ /* 0x000fc80003fc4270 */
[----:B------:R-:W-:-:S03]  /*2800*/  ISETP.GT.AND P0, PT, R3, RZ, P6 ;  /* 0x000000ff0300720c */ /* 0x000fc60003704270 */
[----:B------:R-:W-:Y:S10]  /*2810*/  @!P1 BRA `(.L_x_29) ;  /* 0x00000028008c9947 */ /* 0x000ff40003800000 */
[----:B------:R-:W0:Y:S01]  /*2820*/  LDC.64 R106, c[0x0][0x5b8] ;  /* 0x00016e00ff6a7b82 */ /* 0x000e220000000a00 */
[----:B------:R-:W-:-:S07]  /*2830*/  ULDC.64 UR4, c[0x0][0x5c0] ;  /* 0x0001700000047ab9 */ /* 0x000fce0000000a00 */
[----:B------:R-:W1:Y:S08]  /*2840*/  LDC.64 R10, c[0x0][0x5b0] ;  /* 0x00016c00ff0a7b82 */ /* 0x000e700000000a00 */
[----:B------:R-:W2:Y:S01]  /*2850*/  LDC.64 R104, c[0x0][0x5a8] ;  /* 0x00016a00ff687b82 */ /* 0x000ea20000000a00 */
[-C--:B0-----:R-:W-:Y:S02]  /*2860*/  IMAD R6, R15, R106.reuse, RZ ;  /* 0x0000006a0f067224 */ /* 0x081fe400078e02ff */
[----:B------:R-:W-:-:S04]  /*2870*/  IMAD.WIDE.U32 R110, R19, R106, R102 ;  /* 0x0000006a136e7225 */ /* 0x000fc800078e0066 */
[----:B------:R-:W-:Y:S02]  /*2880*/  IMAD R123, R19, R107, R6 ;  /* 0x0000006b137b7224 */ /* 0x000fe400078e0206 */
[-C--:B-1----:R-:W-:Y:S02]  /*2890*/  IMAD R5, R113, R10.reuse, RZ ;  /* 0x0000000a71057224 */ /* 0x082fe400078e02ff */
[----:B------:R-:W-:Y:S02]  /*28a0*/  IMAD.IADD R109, R111, 0x1, R123 ;  /* 0x000000016f6d7824 */ /* 0x000fe400078e027b */
[----:B------:R-:W-:Y:S02]  /*28b0*/  IMAD.MOV.U32 R108, RZ, RZ, R110 ;  /* 0x000000ffff6c7224 */ /* 0x000fe400078e006e */
[C---:B------:R-:W-:Y:S02]  /*28c0*/  IMAD R21, R112.reuse, R11, R5 ;  /* 0x0000000b70157224 */ /* 0x040fe400078e0205 */
[----:B------:R-:W-:-:S04]  /*28d0*/  IMAD.WIDE.U32 R6, R112, R10, R108 ;  /* 0x0000000a70067225 */ /* 0x000fc800078e006c */
[----:B------:R-:W-:Y:S01]  /*28e0*/  IMAD.IADD R5, R7, 0x1, R21 ;  /* 0x0000000107057824 */ /* 0x000fe200078e0215 */
[----:B--2---:R-:W-:-:S04]  /*28f0*/  LEA R8, P1, R6, R104, 0x2 ;  /* 0x0000006806087211 */ /* 0x004fc800078210ff */
[----:B------:R-:W-:-:S05]  /*2900*/  LEA.HI.X R9, R6, R105, R5, 0x2, P1 ;  /* 0x0000006906097211 */ /* 0x000fca00008f1405 */
[----:B------:R0:W2:Y:S01]  /*2910*/  @P0 LDG.E.LTC128B R20, desc[UR36][R8.64] ;  /* 0x0000002408140981 */ /* 0x0000a2000c1e1920 */
[----:B------:R-:W-:Y:S01]  /*2920*/  IMAD.WIDE.U32 R6, R112, R10, R102 ;  /* 0x0000000a70067225 */ /* 0x000fe200078e0066 */
[----:B------:R-:W-:Y:S01]  /*2930*/  ISETP.GT.AND P5, PT, R4, 0x1, PT ;  /* 0x000000010400780c */ /* 0x000fe20003fa4270 */
[----:B------:R-:W-:Y:S01]  /*2940*/  BSSY B1, `(.L_x_30) ;  /* 0x0000017000017945 */ /* 0x000fe20003800000 */
[----:B------:R-:W-:Y:S01]  /*2950*/  LEA R14, P1, R12, UR4, 0x2 ;  /* 0x000000040c0e7c11 */ /* 0x000fe2000f8210ff */
[----:B------:R-:W-:Y:S01]  /*2960*/  IMAD.IADD R7, R21, 0x1, R7 ;  /* 0x0000000115077824 */ /* 0x000fe200078e0207 */
[C---:B------:R-:W-:Y:S01]  /*2970*/  SHF.L.U64.HI R115, R10.reuse, 0x3, R11 ;  /* 0x000000030a737819 */ /* 0x040fe2000001020b */
[----:B------:R-:W-:Y:S01]  /*2980*/  IMAD.SHL.U32 R114, R10, 0x8, RZ ;  /* 0x000000080a727824 */ /* 0x000fe200078e00ff */
[----:B------:R-:W-:Y:S01]  /*2990*/  ISETP.GT.AND P3, PT, R3, RZ, P5 ;  /* 0x000000ff0300720c */ /* 0x000fe20002f64270 */
[----:B------:R-:W-:Y:S01]  /*29a0*/  IMAD.WIDE.U32 R6, R19, R106, R6 ;  /* 0x0000006a13067225 */ /* 0x000fe200078e0006 */
[----:B------:R-:W-:-:S02]  /*29b0*/  LEA.HI.X R15, R12, UR5, R101, 0x2, P1 ;  /* 0x000000050c0f7c11 */ /* 0x000fc400088f1465 */
[----:B------:R-:W-:Y:S01]  /*29c0*/  P2R R117, PR, RZ, 0x20 ;  /* 0x00000020ff757803 */ /* 0x000fe20000000000 */
[----:B------:R-:W-:Y:S01]  /*29d0*/  IMAD.IADD R7, R123, 0x1, R7 ;  /* 0x000000017b077824 */ /* 0x000fe200078e0207 */
[----:B0-----:R-:W-:Y:S01]  /*29e0*/  LEA R8, P1, R6, R104, 0x2 ;  /* 0x0000006806087211 */ /* 0x001fe200078210ff */
[----:B------:R-:W-:-:S03]  /*29f0*/  IMAD.WIDE.U32 R12, R112, R10, R114 ;  /* 0x0000000a700c7225 */ /* 0x000fc600078e0072 */
[----:B------:R-:W-:Y:S02]  /*2a00*/  LEA.HI.X R9, R6, R105, R7, 0x2, P1 ;  /* 0x0000006906097211 */ /* 0x000fe400008f1407 */
[----:B------:R-:W-:Y:S01]  /*2a10*/  IADD3 R21, R21, R13, RZ ;  /* 0x0000000d15157210 */ /* 0x000fe20007ffe0ff */
[----:B--2---:R-:W-:-:S04]  /*2a20*/  FMUL R5, R20, R89 ;  /* 0x0000005914057220 */ /* 0x004fc80000400000 */
[----:B------:R-:W-:Y:S01]  /*2a30*/  FFMA R101, R56, R88, R5 ;  /* 0x0000005838657223 */ /* 0x000fe20000000005 */
[----:B------:R-:W-:-:S04]  /*2a40*/  IADD3 R5, P1, R110, R12, RZ ;  /* 0x0000000c6e057210 */ /* 0x000fc80007f3e0ff */
[----:B------:R0:W-:Y:S01]  /*2a50*/  @P0 STG.E desc[UR36][R14.64], R101 ;  /* 0x000000650e000986 */ /* 0x0001e2000c101924 */
[----:B------:R-:W-:Y:S01]  /*2a60*/  ISETP.GT.AND P0, PT, R3, 0x8, P6 ;  /* 0x000000080300780c */ /* 0x000fe20003704270 */
[----:B------:R-:W-:Y:S01]  /*2a70*/  IMAD.X R118, R21, 0x1, R109, P1 ;  /* 0x0000000115767824 */ /* 0x000fe200008e066d */
[----:B------:R-:W-:Y:S01]  /*2a80*/  LEA R6, P2, R5, R104, 0x2 ;  /* 0x0000006805067211 */ /* 0x000fe200078410ff */
[----:B------:R-:W-:-:S12]  /*2a90*/  @!P3 BRA `(.L_x_31) ;  /* 0x000000000004b947 */ /* 0x000fd80003800000 */
[----:B------:R1:W5:Y:S02]  /*2aa0*/  LDG.E.LTC128B R20, desc[UR36][R8.64+0x4] ;  /* 0x0000042408147981 */ /* 0x000364000c1e1920 */
.L_x_31:
[----:B------:R-:W-:Y:S05]  /*2ab0*/  BSYNC B1 ;  /* 0x0000000000017941 */ /* 0x000fea0003800000 */
.L_x_30:
[----:B-----5:R-:W-:Y:S01]  /*2ac0*/  FMUL R56, R20, R89 ;  /* 0x0000005914387220 */ /* 0x020fe20000400000 */
[----:B------:R-:W-:Y:S01]  /*2ad0*/  LEA.HI.X R7, R5, R105, R118, 0x2, P2 ;  /* 0x0000006905077211 */ /* 0x000fe200010f1476 */
[----:B------:R-:W-:Y:S02]  /*2ae0*/  IMAD.MOV.U32 R118, RZ, RZ, R20 ;  /* 0x000000ffff767224 */ /* 0x000fe400078e0014 */
[----:B0-----:R-:W-:-:S05]  /*2af0*/  FFMA R101, R57, R88, R56 ;  /* 0x0000005839657223 */ /* 0x001fca0000000038 */
[----:B------:R0:W-:Y:S04]  /*2b00*/  @P3 STG.E desc[UR36][R14.64+0x4], R101 ;  /* 0x000004650e003986 */ /* 0x0001e8000c101924 */
[----:B------:R-:W2:Y:S01]  /*2b10*/  @P0 LDG.E.LTC128B R118, desc[UR36][R6.64] ;  /* 0x0000002406760981 */ /* 0x000ea2000c1e1920 */
[----:B------:R-:W-:Y:S01]  /*2b20*/  IADD3 R56, P1, R102, R12, RZ ;  /* 0x0000000c66387210 */ /* 0x000fe20007f3e0ff */
[C---:B------:R-:W-:Y:S01]  /*2b30*/  IMAD.SHL.U32 R107, R90.reuse, 0x4, RZ ;  /* 0x000000045a6b7824 */ /* 0x040fe200078e00ff */
[----:B------:R-:W-:Y:S01]  /*2b40*/  SHF.L.U64.HI R121, R90, 0x2, R93 ;  /* 0x000000025a797819 */ /* 0x000fe2000001025d */
[----:B------:R-:W-:Y:S01]  /*2b50*/  BSSY B1, `(.L_x_32) ;  /* 0x0000013000017945 */ /* 0x000fe20003800000 */
[----:B------:R-:W-:Y:S01]  /*2b60*/  ISETP.GT.AND P4, PT, R4, 0x8, PT ;  /* 0x000000080400780c */ /* 0x000fe20003f84270 */
[----:B------:R-:W-:Y:S01]  /*2b70*/  IMAD.X R57, R103, 0x1, R21, P1 ;  /* 0x0000000167397824 */ /* 0x000fe200008e0615 */
[----:B------:R-:W-:Y:S01]  /*2b80*/  IADD3 R20, P1, R107, R14, RZ ;  /* 0x0000000e6b147210 */ /* 0x000fe20007f3e0ff */
[----:B0-----:R-:W-:Y:S01]  /*2b90*/  IMAD.SHL.U32 R101, R91, 0x4, RZ ;  /* 0x000000045b657824 */ /* 0x001fe200078e00ff */
[----:B------:R-:W-:Y:S01]  /*2ba0*/  P2R R119, PR, RZ, 0x10 ;  /* 0x00000010ff777803 */ /* 0x000fe20000000000 */
[----:B------:R-:W-:-:S04]  /*2bb0*/  IMAD.WIDE.U32 R56, R19, R106, R56 ;  /* 0x0000006a13387225 */ /* 0x000fc800078e0038 */
[----:B------:R-:W-:Y:S01]  /*2bc0*/  IMAD.X R21, R121, 0x1, R15, P1 ;  /* 0x0000000179157824 */ /* 0x000fe200008e060f */
[----:B------:R-:W-:Y:S01]  /*2bd0*/  ISETP.GT.AND P1, PT, R3, 0x8, P5 ;  /* 0x000000080300780c */ /* 0x000fe20002f24270 */
[----:B------:R-:W-:Y:S01]  /*2be0*/  IMAD.IADD R13, R123, 0x1, R57 ;  /* 0x000000017b0d7824 */ /* 0x000fe200078e0239 */
[----:B------:R-:W-:-:S04]  /*2bf0*/  LEA R12, P2, R56, R104, 0x2 ;  /* 0x00000068380c7211 */ /* 0x000fc800078410ff */
[----:B------:R-:W-:Y:S01]  /*2c00*/  LEA.HI.X R13, R56, R105, R13, 0x2, P2 ;  /* 0x00000069380d7211 */ /* 0x000fe200010f140d */
[----:B--2---:R-:W-:-:S04]  /*2c10*/  FMUL R5, R118, R89 ;  /* 0x0000005976057220 */ /* 0x004fc80000400000 */
[----:B------:R-:W-:Y:S01]  /*2c20*/  FFMA R57, R58, R88, R5 ;  /* 0x000000583a397223 */ /* 0x000fe20000000005 */
[----:B------:R-:W-:-:S04]  /*2c30*/  SHF.L.U64.HI R5, R91, 0x2, R92 ;  /* 0x000000025b057819 */ /* 0x000fc8000001025c */
[----:B------:R0:W-:Y:S01]  /*2c40*/  @P0 STG.E desc[UR36][R20.64], R57 ;  /* 0x0000003914000986 */ /* 0x0001e2000c101924 */
[----:B------:R-:W-:Y:S01]  /*2c50*/  IADD3 R6, P0, P2, R101, R14, R107 ;  /* 0x0000000e65067210 */ /* 0x000fe20007a1e06b */
[----:B------:R-:W-:-:S12]  /*2c60*/  @!P1 BRA `(.L_x_33) ;  /* 0x0000000000049947 */ /* 0x000fd80003800000 */
[----:B------:R2:W5:Y:S02]  /*2c70*/  LDG.E.LTC128B R118, desc[UR36][R12.64+0x4] ;  /* 0x000004240c767981 */ /* 0x000564000c1e1920 */
.L_x_33:
[----:B------:R-:W-:Y:S05]  /*2c80*/  BSYNC B1 ;  /* 0x0000000000017941 */ /* 0x000fea0003800000 */
.L_x_32:
[----:B-----5:R-:W-:Y:S01]  /*2c90*/  FMUL R56, R118, R89 ;  /* 0x0000005976387220 */ /* 0x020fe20000400000 */
[----:B------:R-:W-:Y:S01]  /*2ca0*/  IADD3.X R7, R5, R15, R121, P0, P2 ;  /* 0x0000000f05077210 */ /* 0x000fe200007e4479 */
[----:B------:R-:W-:Y:S01]  /*2cb0*/  BSSY B1, `(.L_x_34) ;  /* 0x0000008000017945 */ /* 0x000fe20003800000 */
[----:B------:R-:W-:Y:S01]  /*2cc0*/  ISETP.GT.AND P0, PT, R3, RZ, P4 ;  /* 0x000000ff0300720c */ /* 0x000fe20002704270 */
[----:B------:R-:W-:Y:S01]  /*2cd0*/  FFMA R59, R59, R88, R56 ;  /* 0x000000583b3b7223 */ /* 0x000fe20000000038 */
[----:B------:R-:W-:-:S04]  /*2ce0*/  ISETP.GT.AND P3, PT, R4, 0x9, PT ;  /* 0x000000090400780c */ /* 0x000fc80003f64270 */
[----:B------:R3:W-:Y:S01]  /*2cf0*/  @P1 STG.E desc[UR36][R20.64+0x4], R59 ;  /* 0x0000043b14001986 */ /* 0x0007e2000c101924 */
[----:B------:R-:W-:-:S06]  /*2d00*/  P2R R120, PR, RZ, 0x8 ;  /* 0x00000008ff787803 */ /* 0x000fcc0000000000 */
[----:B------:R-:W-:Y:S05]  /*2d10*/  @!P0 BRA `(.L_x_35) ;  /* 0x0000000000048947 */ /* 0x000fea0003800000 */
[----:B------:R4:W5:Y:S02]  /*2d20*/  LDG.E.LTC128B R118, desc[UR36][R8.64+0x20] ;  /* 0x0000202408767981 */ /* 0x000964000c1e1920 */
.L_x_35:
[----:B------:R-:W-:Y:S05]  /*2d30*/  BSYNC B1 ;  /* 0x0000000000017941 */ /* 0x000fea0003800000 */
.L_x_34:
[----:B0----5:R-:W-:Y:S01]  /*2d40*/  FMUL R57, R118, R89 ;  /* 0x0000005976397220 */ /* 0x021fe20000400000 */
[----:B------:R-:W-:Y:S01]  /*2d50*/  ISETP.GT.AND P1, PT, R3, RZ, P3 ;  /* 0x000000ff0300720c */ /* 0x000fe20001f24270 */
[----:B------:R-:W-:Y:S02]  /*2d60*/  BSSY B1, `(.L_x_36) ;  /* 0x0000005000017945 */ /* 0x000fe40003800000 */
[----:B------:R-:W-:-:S05]  /*2d70*/  FFMA R57, R60, R88, R57 ;  /* 0x000000583c397223 */ /* 0x000fca0000000039 */
[----:B------:R0:W-:Y:S05]  /*2d80*/  @P0 STG.E desc[UR36][R14.64+0x20], R57 ;  /* 0x000020390e000986 */ /* 0x0001ea000c101924 */
[----:B------:R-:W-:Y:S05]  /*2d90*/  @!P1 BRA `(.L_x_37) ;  /* 0x0000000000049947 */ /* 0x000fea0003800000 */
[----:B------:R0:W5:Y:S02]  /*2da0*/  LDG.E.LTC128B R118, desc[UR36][R8.64+0x24] ;  /* 0x0000242408767981 */ /* 0x000164000c1e1920 */
.L_x_37:
[----:B------:R-:W-:Y:S05]  /*2db0*/  BSYNC B1 ;  /* 0x0000000000017941 */ /* 0x000fea0003800000 */
.L_x_36:
[----:B-----5:R-:W-:Y:S01]  /*2dc0*/  FMUL R56, R118, R89 ;  /* 0x0000005976387220 */ /* 0x020fe20000400000 */
[----:B------:R-:W-:Y:S01]  /*2dd0*/  ISETP.GT.AND P0, PT, R3, 0x8, P4 ;  /* 0x000000080300780c */ /* 0x000fe20002704270 */
[----:B------:R-:W-:Y:S02]  /*2de0*/  BSSY B1, `(.L_x_38) ;  /* 0x0000005000017945 */ /* 0x000fe40003800000 */
[----:B------:R-:W-:-:S05]  /*2df0*/  FFMA R61, R61, R88, R56 ;  /* 0x000000583d3d7223 */ /* 0x000fca0000000038 */
[----:B------:R0:W-:Y:S05]  /*2e00*/  @P1 STG.E desc[UR36][R14.64+0x24], R61 ;  /* 0x0000243d0e001986 */ /* 0x0001ea000c101924 */
[----:B------:R-:W-:Y:S05]  /*2e10*/  @!P0 BRA `(.L_x_39) ;  /* 0x0000000000048947 */ /* 0x000fea0003800000 */
[----:B------:R0:W5:Y:S02]  /*2e20*/  LDG.E.LTC128B R118, desc[UR36][R12.64+0x20] ;  /* 0x000020240c767981 */ /* 0x000164000c1e1920 */
.L_x_39:
[----:B------:R-:W-:Y:S05]  /*2e30*/  BSYNC B1 ;  /* 0x0000000000017941 */ /* 0x000fea0003800000 */
.L_x_38:
[----:B0----5:R-:W-:Y:S01]  /*2e40*/  FMUL R57, R118, R89 ;  /* 0x0000005976397220 */ /* 0x021fe20000400000 */
[----:B------:R-:W-:Y:S01]  /*2e50*/  ISETP.GT.AND P1, PT, R3, 0x8, P3 ;  /* 0x000000080300780c */ /* 0x000fe20001f24270 */
[----:B------:R-:W-:Y:S02]  /*2e60*/  BSSY B1, `(.L_x_40) ;  /* 0x0000005000017945 */ /* 0x000fe40003800000 */
[----:B------:R-:W-:-:S05]  /*2e70*/  FFMA R57, R62, R88, R57 ;  /* 0x000000583e397223 */ /* 0x000fca0000000039 */
[----:B------:R0:W-:Y:S05]  /*2e80*/  @P0 STG.E desc[UR36][R20.64+0x20], R57 ;  /* 0x0000203914000986 */ /* 0x0001ea000c101924 */
[----:B------:R-:W-:Y:S05]  /*2e90*/  @!P1 BRA `(.L_x_41) ;  /* 0x0000000000049947 */ /* 0x000fea0003800000 */
[----:B------:R0:W5:Y:S02]  /*2ea0*/  LDG.E.LTC128B R118, desc[UR36][R12.64+0x24] ;  /* 0x000024240c767981 */ /* 0x000164000c1e1920 */
.L_x_41:
[----:B------:R-:W-:Y:S05]  /*2eb0*/  BSYNC B1 ;  /* 0x0000000000017941 */ /* 0x000fea0003800000 */
.L_x_40:
[----:B-----5:R-:W-:Y:S01]  /*2ec0*/  FMUL R56, R118, R89 ;  /* 0x0000005976387220 */ /* 0x020fe20000400000 */
[----:B------:R-:W-:Y:S01]  /*2ed0*/  IADD3 R121, P0, R112, 0x80, RZ ;  /* 0x0000008070797810 */ /* 0x000fe20007f1e0ff */
[----:B------:R-:W-:Y:S01]  /*2ee0*/  BSSY B1, `(.L_x_42) ;  /* 0x000000c000017945 */ /* 0x000fe20003800000 */
[----:B------:R-:W-:Y:S01]  /*2ef0*/  ISETP.GT.AND P2, PT, R4, 0x10, PT ;  /* 0x000000100400780c */ /* 0x000fe20003f44270 */
[----:B0-----:R-:W-:Y:S02]  /*2f00*/  FFMA R57, R63, R88, R56 ;  /* 0x000000583f397223 */ /* 0x001fe40000000038 */
[----:B------:R-:W-:Y:S01]  /*2f10*/  IMAD.X R113, RZ, RZ, R113, P0 ;  /* 0x000000ffff717224 */ /* 0x000fe200000e0671 */
[----:B------:R-:W-:Y:S01]  /*2f20*/  ISETP.GT.AND P0, PT, R3, RZ, P2 ;  /* 0x000000ff0300720c */ /* 0x000fe20001704270 */
[----:B---3--:R-:W-:Y:S01]  /*2f30*/  IMAD.WIDE.U32 R58, R121, R10, R102 ;  /* 0x0000000a793a7225 */ /* 0x008fe200078e0066 */
[----:B------:R0:W-:Y:S01]  /*2f40*/  @P1 STG.E desc[UR36][R20.64+0x24], R57 ;  /* 0x0000243914001986 */ /* 0x0001e2000c101924 */
[----:B------:R-:W-:-:S02]  /*2f50*/  P2R R112, PR, RZ, 0x4 ;  /* 0x00000004ff707803 */ /* 0x000fc40000000000 */
[----:B------:R-:W-:-:S04]  /*2f60*/  IMAD R56, R113, R10, RZ ;  /* 0x0000000a71387224 */ /* 0x000fc800078e02ff */
[----:B------:R-:W-:-:S04]  /*2f70*/  IMAD R63, R121, R11, R56 ;  /* 0x0000000b793f7224 */ /* 0x000fc800078e0238 */
[----:B------:R-:W-:Y:S05]  /*2f80*/  @!P0 BRA `(.L_x_43) ;  /* 0x0000000000048947 */ /* 0x000fea0003800000 */
[----:B------:R3:W5:Y:S02]  /*2f90*/  LDG.E.LTC128B R118, desc[UR36][R8.64+0x40] ;  /* 0x0000402408767981 */ /* 0x000764000c1e1920 */
.L_x_43:
[----:B------:R-:W-:Y:S05]  /*2fa0*/  BSYNC B1 ;  /* 0x0000000000017941 */ /* 0x000fea0003800000 */
.L_x_42:
[----:B-----5:R-:W-:Y:S01]  /*2fb0*/  FMUL R11, R118, R89 ;  /* 0x00000059760b7220 */ /* 0x020fe20000400000 */
[----:B------:R-:W-:Y:S01]  /*2fc0*/  IADD3 R59, R63, R59, RZ ;  /* 0x0000003b3f3b7210 */ /* 0x000fe20007ffe0ff */
[----:B0-----:R-:W-:Y:S01]  /*2fd0*/  IMAD.WIDE.U32 R56, R121, R10, R108 ;  /* 0x0000000a79387225 */ /* 0x001fe200078e006c */
[----:B------:R-:W-:-:S03]  /*2fe0*/  ISETP.GT.AND P1, PT, R4, 0x11, PT ;  /* 0x000000110400780c */ /* 0x000fc60003f24270 */
[----:B------:R-:W-:Y:S01]  /*2ff0*/  FFMA R107, R64, R88, R11 ;  /* 0x00000058406b7223 */ /* 0x000fe2000000000b */
[----:B------:R-:W-:Y:S01]  /*3000*/  BSSY B1, `(.L_x_44) ;  /* 0x0000019000017945 */ /* 0x000fe20003800000 */
[----:B------:R-:W-:-:S03]  /*3010*/  IMAD.WIDE.U32 R60, R19, R106, R58 ;  /* 0x0000006a133c7225 */ /* 0x000fc600078e003a */
[----:B------:R0:W-:Y:S01]  /*3020*/  @P0 STG.E desc[UR36][R14.64+0x40], R107 ;  /* 0x0000406b0e000986 */ /* 0x0001e2000c101924 */
[----:B------:R-:W-:Y:S01]  /*3030*/  IMAD.IADD R11, R57, 0x1, R63 ;  /* 0x00000001390b7824 */ /* 0x000fe200078e023f */
[----:B------:R-:W-:Y:S01]  /*3040*/  LEA R58, P0, R56, R104, 0x2 ;  /* 0x00000068383a7211 */ /* 0x000fe200078010ff */
[----:B------:R-:W-:-:S03]  /*3050*/  IMAD.WIDE.U32 R114, R121, R10, R114 ;  /* 0x0000000a79727225 */ /* 0x000fc600078e0072 */
[----:B------:R-:W-:Y:S01]  /*3060*/  LEA.HI.X R59, R56, R105, R11, 0x2, P0 ;  /* 0x00000069383b7211 */ /* 0x000fe200000f140b */
[----:B------:R-:W-:Y:S01]  /*3070*/  IMAD.IADD R11, R123, 0x1, R61 ;  /* 0x000000017b0b7824 */ /* 0x000fe200078e023d */
[----:B------:R-:W-:Y:S01]  /*3080*/  LEA R10, P0, R60, R104, 0x2 ;  /* 0x000000683c0a7211 */ /* 0x000fe200078010ff */
[----:B------:R-:W-:-:S03]  /*3090*/  IMAD.IADD R63, R63, 0x1, R115 ;  /* 0x000000013f3f7824 */ /* 0x000fc600078e0273 */
[----:B------:R-:W-:Y:S02]  /*30a0*/  LEA.HI.X R11, R60, R105, R11, 0x2, P0 ;  /* 0x000000693c0b7211 */ /* 0x000fe400000f140b */
[----:B------:R-:W-:-:S05]  /*30b0*/  IADD3 R110, P0, R110, R114, RZ ;  /* 0x000000726e6e7210 */ /* 0x000fca0007f1e0ff */
[----:B------:R-:W-:Y:S01]  /*30c0*/  IMAD.X R108, R63, 0x1, R109, P0 ;  /* 0x000000013f6c7824 */ /* 0x000fe200000e066d */
[----:B------:R-:W-:-:S05]  /*30d0*/  IADD3 R56, P0, R102, R114, RZ ;  /* 0x0000007266387210 */ /* 0x000fca0007f1e0ff */
[----:B------:R-:W-:Y:S01]  /*30e0*/  IMAD.X R57, R103, 0x1, R63, P0 ;  /* 0x0000000167397824 */ /* 0x000fe200000e063f */
[C---:B------:R-:W-:Y:S02]  /*30f0*/  LEA R60, P0, R110.reuse, R104, 0x2 ;  /* 0x000000686e3c7211 */ /* 0x040fe400078010ff */
[----:B------:R-:W-:Y:S01]  /*3100*/  P2R R103, PR, RZ, 0x2 ;  /* 0x00000002ff677803 */ /* 0x000fe20000000000 */
[----:B0-----:R-:W-:Y:S01]  /*3110*/  IMAD.WIDE.U32 R106, R19, R106, R56 ;  /* 0x0000006a136a7225 */ /* 0x001fe200078e0038 */
[----:B------:R-:W-:-:S03]  /*3120*/  LEA.HI.X R61, R110, R105, R108, 0x2, P0 ;  /* 0x000000696e3d7211 */ /* 0x000fc600000f146c */
[----:B------:R-:W-:Y:S01]  /*3130*/  IMAD.IADD R19, R123, 0x1, R107 ;  /* 0x000000017b137824 */ /* 0x000fe200078e026b */
[----:B------:R-:W-:-:S04]  /*3140*/  LEA R56, P0, R106, R104, 0x2 ;  /* 0x000000686a387211 */ /* 0x000fc800078010ff */
[----:B------:R-:W-:Y:S02]  /*3150*/  LEA.HI.X R57, R106, R105, R19, 0x2, P0 ;  /* 0x000000696a397211 */ /* 0x000fe400000f1413 */
[----:B------:R-:W-:-:S13]  /*3160*/  ISETP.GT.AND P0, PT, R3, RZ, P1 ;  /* 0x000000ff0300720c */ /* 0x000fda0000f04270 */
[----:B------:R-:W-:Y:S05]  /*3170*/  @!P0 BRA `(.L_x_45) ;  /* 0x0000000000048947 */ /* 0x000fea0003800000 */
[----:B------:R0:W5:Y:S02]  /*3180*/  LDG.E.LTC128B R118, desc[UR36][R8.64+0x44] ;  /* 0x0000442408767981 */ /* 0x000164000c1e1920 */
.L_x_45:
[----:B------:R-:W-:Y:S05]  /*3190*/  BSYNC B1 ;  /* 0x0000000000017941 */ /* 0x000fea0003800000 */
.L_x_44:
[----:B-----5:R-:W-:Y:S01]  /*31a0*/  FMUL R62, R118, R89 ;  /* 0x00000059763e7220 */ /* 0x020fe20000400000 */
[----:B------:R-:W-:Y:S03]  /*31b0*/  BSSY B1, `(.L_x_46) ;  /* 0x0000006000017945 */ /* 0x000fe60003800000 */
[----:B------:R-:W-:-:S05]  /*31c0*/  FFMA R65, R65, R88, R62 ;  /* 0x0000005841417223 */ /* 0x000fca000000003e */
[----:B------:R0:W-:Y:S01]  /*31d0*/  @P0 STG.E desc[UR36][R14.64+0x44], R65 ;  /* 0x000044410e000986 */ /* 0x0001e2000c101924 */
[----:B------:R-:W-:-:S13]  /*31e0*/  ISETP.GT.AND P0, PT, R3, 0x8, P2 ;  /* 0x000000080300780c */ /* 0x000fda0001704270 */
[----:B0-----:R-:W-:Y:S05]  /*31f0*/  @!P0 BRA `(.L_x_47) ;  /* 0x0000000000048947 */ /* 0x001fea0003800000 */
[----:B------:R0:W5:Y:S02]  /*3200*/  LDG.E.LTC128B R118, desc[UR36][R12.64+0x40] ;  /* 0x000040240c767981 */ /* 0x000164000c1e1920 */
.L_x_47:
[----:B------:R-:W-:Y:S05]  /*3210*/  BSYNC B1 ;  /* 0x0000000000017941 */ /* 0x000fea0003800000 */
.L_x_46:
[----:B-----5:R-:W-:Y:S01]  /*3220*/  FMUL R19, R118, R89 ;  /* 0x0000005976137220 */ /* 0x020fe20000400000 */
[----:B------:R-:W-:Y:S03]  /*3230*/  BSSY B1, `(.L_x_48) ;  /* 0x0000006000017945 */ /* 0x000fe60003800000 */
[----:B------:R-:W-:-:S05]  /*3240*/  FFMA R19, R66, R88, R19 ;  /* 0x0000005842137223 */ /* 0x000fca0000000013 */
[----:B------:R0:W-:Y:S01]  /*3250*/  @P0 STG.E desc[UR36][R20.64+0x40], R19 ;  /* 0x0000401314000986 */ /* 0x0001e2000c101924 */
[----:B------:R-:W-:-:S13]  /*3260*/  ISETP.GT.AND P0, PT, R3, 0x8, P1 ;  /* 0x000000080300780c */ /* 0x000fda0000f04270 */
[----:B0-----:R-:W-:Y:S05]  /*3270*/  @!P0 BRA `(.L_x_49) ;  /* 0x0000000000048947 */ /* 0x001fea0003800000 */
[----:B------:R0:W5:Y:S02]  /*3280*/  LDG.E.LTC128B R118, desc[UR36][R12.64+0x44] ;  /* 0x000044240c767981 */ /* 0x000164000c1e1920 */
.L_x_49:
[----:B------:R-:W-:Y:S05]  /*3290*/  BSYNC B1 ;  /* 0x0000000000017941 */ /* 0x000fea0003800000 */
.L_x_48:
[----:B-----5:R-:W-:Y:S01]  /*32a0*/  FMUL R62, R118, R89 ;  /* 0x00000059763e7220 */ /* 0x020fe20000400000 */
[----:B------:R-:W-:Y:S01]  /*32b0*/  ISETP.GT.AND P2, PT, R4, 0x18, PT ;  /* 0x000000180400780c */ /* 0x000fe20003f44270 */
[----:B------:R-:W-:Y:S02]  /*32c0*/  BSSY B1, `(.L_x_50) ;  /* 0x0000007000017945 */ /* 0x000fe40003800000 */
[----:B------:R-:W-:Y:S01]  /*32d0*/  FFMA R67, R67, R88, R62 ;  /* 0x0000005843437223 */ /* 0x000fe2000000003e */
[----:B------:R-:W-:-:S04]  /*32e0*/  P2R R102, PR, RZ, 0x4 ;  /* 0x00000004ff667803 */ /* 0x000fc80000000000 */
[----:B------:R0:W-:Y:S01]  /*32f0*/  @P0 STG.E desc[UR36][R20.64+0x44], R67 ;  /* 0x0000444314000986 */ /* 0x0001e2000c101924 */
[----:B------:R-:W-:-:S13]  /*3300*/  ISETP.GT.AND P0, PT, R3, RZ, P2 ;  /* 0x000000ff0300720c */ /* 0x000fda0001704270 */
[----:B0-----:R-:W-:Y:S05]  /*3310*/  @!P0 BRA `(.L_x_51) ;  /* 0x0000000000048947 */ /* 0x001fea0003800000 */
[----:B------:R0:W5:Y:S02]  /*3320*/  LDG.E.LTC128B R118, desc[UR36][R8.64+0x60] ;  /* 0x0000602408767981 */ /* 0x000164000c1e1920 */
.L_x_51:
[----:B------:R-:W-:Y:S05]  /*3330*/  BSYNC B1 ;  /* 0x0000000000017941 */ /* 0x000fea0003800000 */
.L_x_50:
        /* <DEDUP_REMOVED lines=9> */
.L_x_53:
[----:B------:R-:W-:Y:S05]  /*33d0*/  BSYNC B1 ;  /* 0x0000000000017941 */ /* 0x000fea0003800000 */
.L_x_52:
[----:B-----5:R-:W-:Y:S01]  /*33e0*/  FMUL R62, R118, R89 ;  /* 0x00000059763e7220 */ /* 0x020fe20000400000 */
[----:B------:R-:W-:Y:S03]  /*33f0*/  BSSY B1, `(.L_x_54) ;  /* 0x0000006000017945 */ /* 0x000fe60003800000 */
[----:B------:R-:W-:-:S05]  /*3400*/  FFMA R69, R69, R88, R62 ;  /* 0x0000005845457223 */ /* 0x000fca000000003e */
[----:B------:R0:W-:Y:S01]  /*3410*/  @P0 STG.E desc[UR36][R14.64+0x64], R69 ;  /* 0x000064450e000986 */ /* 0x0001e2000c101924 */
[----:B------:R-:W-:-:S13]  /*3420*/  ISETP.GT.AND P0, PT, R3, 0x8, P2 ;  /* 0x000000080300780c */ /* 0x000fda0001704270 */
[----:B0-----:R-:W-:Y:S05]  /*3430*/  @!P0 BRA `(.L_x_55) ;  /* 0x0000000000048947 */ /* 0x001fea0003800000 */
[----:B------:R0:W5:Y:S02]  /*3440*/  LDG.E.LTC128B R118, desc[UR36][R12.64+0x60] ;  /* 0x000060240c767981 */ /* 0x000164000c1e1920 */
.L_x_55:
[----:B------:R-:W-:Y:S05]  /*3450*/  BSYNC B1 ;  /* 0x0000000000017941 */ /* 0x000fea0003800000 */
.L_x_54:
[----:B-----5:R-:W-:Y:S01]  /*3460*/  FMUL R19, R118, R89 ;  /* 0x0000005976137220 */ /* 0x020fe20000400000 */
[----:B------:R-:W-:Y:S03]  /*3470*/  BSSY B1, `(.L_x_56) ;  /* 0x0000006000017945 */ /* 0x000fe60003800000 */
[----:B------:R-:W-:-:S05]  /*3480*/  FFMA R19, R70, R88, R19 ;  /* 0x0000005846137223 */ /* 0x000fca0000000013 */
[----:B------:R0:W-:Y:S01]  /*3490*/  @P0 STG.E desc[UR36][R20.64+0x60], R19 ;  /* 0x0000601314000986 */ /* 0x0001e2000c101924 */
[----:B------:R-:W-:-:S13]  /*34a0*/  ISETP.GT.AND P0, PT, R3, 0x8, P1 ;  /* 0x000000080300780c */ /* 0x000fda0000f04270 */
[----:B0-----:R-:W-:Y:S05]  /*34b0*/  @!P0 BRA `(.L_x_57) ;  /* 0x0000000000048947 */ /* 0x001fea0003800000 */
[----:B------:R0:W5:Y:S02]  /*34c0*/  LDG.E.LTC128B R118, desc[UR36][R12.64+0x64] ;  /* 0x000064240c767981 */ /* 0x000164000c1e1920 */
.L_x_57:
[----:B------:R-:W-:Y:S05]  /*34d0*/  BSYNC B1 ;  /* 0x0000000000017941 */ /* 0x000fea0003800000 */
.L_x_56:
        /* <DEDUP_REMOVED lines=9> */
.L_x_59:
[----:B------:R-:W-:Y:S05]  /*3570*/  BSYNC B1 ;  /* 0x0000000000017941 */ /* 0x000fea0003800000 */
.L_x_58:
        /* <DEDUP_REMOVED lines=9> */
.L_x_61:
[----:B------:R-:W-:Y:S05]  /*3610*/  BSYNC B1 ;  /* 0x0000000000017941 */ /* 0x000fea0003800000 */
.L_x_60:
[----:B-----5:R-:W-:Y:S01]  /*3620*/  FMUL R62, R118, R89 ;  /* 0x00000059763e7220 */ /* 0x020fe20000400000 */
[----:B------:R-:W-:Y:S03]  /*3630*/  BSSY B1, `(.L_x_62) ;  /* 0x0000006000017945 */ /* 0x000fe60003800000 */
[----:B------:R-:W-:-:S05]  /*3640*/  FFMA R73, R73, R88, R62 ;  /* 0x0000005849497223 */ /* 0x000fca000000003e */
[----:B------:R0:W-:Y:S01]  /*3650*/  @P0 STG.E desc[UR36][R14.64+0x84], R73 ;  /* 0x000084490e000986 */ /* 0x0001e2000c101924 */
[----:B------:R-:W-:-:S13]  /*3660*/  ISETP.GT.AND P0, PT, R3, 0x8, P2 ;  /* 0x000000080300780c */ /* 0x000fda0001704270 */
[----:B0-----:R-:W-:Y:S05]  /*3670*/  @!P0 BRA `(.L_x_63) ;  /* 0x0000000000048947 */ /* 0x001fea0003800000 */
[----:B------:R0:W5:Y:S02]  /*3680*/  LDG.E.LTC128B R118, desc[UR36][R12.64+0x80] ;  /* 0x000080240c767981 */ /* 0x000164000c1e1920 */
.L_x_63:
[----:B------:R-:W-:Y:S05]  /*3690*/  BSYNC B1 ;  /* 0x0000000000017941 */ /* 0x000fea0003800000 */
.L_x_62:
[----:B-----5:R-:W-:Y:S01]  /*36a0*/  FMUL R19, R118, R89 ;  /* 0x0000005976137220 */ /* 0x020fe20000400000 */
[----:B------:R-:W-:Y:S03]  /*36b0*/  BSSY B1, `(.L_x_64) ;  /* 0x0000006000017945 */ /* 0x000fe60003800000 */
[----:B------:R-:W-:-:S05]  /*36c0*/  FFMA R19, R74, R88, R19 ;  /* 0x000000584a137223 */ /* 0x000fca0000000013 */
[----:B------:R0:W-:Y:S01]  /*36d0*/  @P0 STG.E desc[UR36][R20.64+0x80], R19 ;  /* 0x0000801314000986 */ /* 0x0001e2000c101924 */
[----:B------:R-:W-:-:S13]  /*36e0*/  ISETP.GT.AND P0, PT, R3, 0x8, P1 ;  /* 0x000000080300780c */ /* 0x000fda0000f04270 */
[----:B0-----:R-:W-:Y:S05]  /*36f0*/  @!P0 BRA `(.L_x_65) ;  /* 0x0000000000048947 */ /* 0x001fea0003800000 */
[----:B------:R0:W5:Y:S02]  /*3700*/  LDG.E.LTC128B R118, desc[UR36][R12.64+0x84] ;  /* 0x000084240c767981 */ /* 0x000164000c1e1920 */
.L_x_65:
[----:B------:R-:W-:Y:S05]  /*3710*/  BSYNC B1 ;  /* 0x0000000000017941 */ /* 0x000fea0003800000 */
.L_x_64:
        /* <DEDUP_REMOVED lines=9> */
.L_x_67:
[----:B------:R-:W-:Y:S05]  /*37b0*/  BSYNC B1 ;  /* 0x0000000000017941 */ /* 0x000fea0003800000 */
.L_x_66:
[----:B-----5:R-:W-:Y:S01]  /*37c0*/  FMUL R19, R118, R89 ;  /* 0x0000005976137220 */ /* 0x020fe20000400000 */
[----:B------:R-:W-:Y:S01]  /*37d0*/  ISETP.GT.AND P5, PT, R4, 0x29, PT ;  /* 0x000000290400780c */ /* 0x000fe20003fa4270 */
[----:B------:R-:W-:Y:S02]  /*37e0*/  BSSY B1, `(.L_x_68) ;  /* 0x0000007000017945 */ /* 0x000fe40003800000 */
[----:B------:R-:W-:-:S05]  /*37f0*/  FFMA R19, R76, R88, R19 ;  /* 0x000000584c137223 */ /* 0x000fca0000000013 */
[----:B------:R1:W-:Y:S01]  /*3800*/  @P0 STG.E desc[UR36][R14.64+0xa0], R19 ;  /* 0x0000a0130e000986 */ /* 0x0003e2000c101924 */
[----:B------:R-:W-:Y:S02]  /*3810*/  ISETP.GT.AND P0, PT, R3, RZ, P5 ;  /* 0x000000ff0300720c */ /* 0x000fe40002f04270 */
[----:B-1----:R-:W-:-:S11]  /*3820*/  P2R R19, PR, RZ, 0x20 ;  /* 0x00000020ff137803 */ /* 0x002fd60000000000 */
[----:B------:R-:W-:Y:S05]  /*3830*/  @!P0 BRA `(.L_x_69) ;  /* 0x0000000000048947 */ /* 0x000fea0003800000 */
[----:B------:R1:W5:Y:S02]  /*3840*/  LDG.E.LTC128B R118, desc[UR36][R8.64+0xa4] ;  /* 0x0000a42408767981 */ /* 0x000364000c1e1920 */
.L_x_69:
[----:B------:R-:W-:Y:S05]  /*3850*/  BSYNC B1 ;  /* 0x0000000000017941 */ /* 0x000fea0003800000 */
.L_x_68:
[----:B-----5:R-:W-:Y:S01]  /*3860*/  FMUL R62, R118, R89 ;  /* 0x00000059763e7220 */ /* 0x020fe20000400000 */
[----:B------:R-:W-:Y:S03]  /*3870*/  BSSY B1, `(.L_x_70) ;  /* 0x0000006000017945 */ /* 0x000fe60003800000 */
[----:B------:R-:W-:-:S05]  /*3880*/  FFMA R77, R77, R88, R62 ;  /* 0x000000584d4d7223 */ /* 0x000fca000000003e */
[----:B------:R0:W-:Y:S01]  /*3890*/  @P0 STG.E desc[UR36][R14.64+0xa4], R77 ;  /* 0x0000a44d0e000986 */ /* 0x0001e2000c101924 */
[----:B------:R-:W-:-:S13]  /*38a0*/  ISETP.GT.AND P0, PT, R3, 0x8, P1 ;  /* 0x000000080300780c */ /* 0x000fda0000f04270 */
[----:B0-----:R-:W-:Y:S05]  /*38b0*/  @!P0 BRA `(.L_x_71) ;  /* 0x0000000000048947 */ /* 0x001fea0003800000 */
[----:B------:R0:W5:Y:S02]  /*38c0*/  LDG.E.LTC128B R118, desc[UR36][R12.64+0xa0] ;  /* 0x0000a0240c767981 */ /* 0x000164000c1e1920 */
.L_x_71:
[----:B------:R-:W-:Y:S05]  /*38d0*/  BSYNC B1 ;  /* 0x0000000000017941 */ /* 0x000fea0003800000 */
.L_x_70:
[----:B-----5:R-:W-:Y:S01]  /*38e0*/  FMUL R19, R118, R89 ;  /* 0x0000005976137220 */ /* 0x020fe20000400000 */
[----:B------:R-:W-:Y:S03]  /*38f0*/  BSSY B1, `(.L_x_72) ;  /* 0x0000006000017945 */ /* 0x000fe60003800000 */
[----:B------:R-:W-:-:S05]  /*3900*/  FFMA R19, R78, R88, R19 ;  /* 0x000000584e137223 */ /* 0x000fca0000000013 */
[----:B------:R0:W-:Y:S01]  /*3910*/  @P0 STG.E desc[UR36][R20.64+0xa0], R19 ;  /* 0x0000a01314000986 */ /* 0x0001e2000c101924 */
[----:B------:R-:W-:-:S13]  /*3920*/  ISETP.GT.AND P0, PT, R3, 0x8, P5 ;  /* 0x000000080300780c */ /* 0x000fda0002f04270 */
[----:B0-----:R-:W-:Y:S05]  /*3930*/  @!P0 BRA `(.L_x_73) ;  /* 0x0000000000048947 */ /* 0x001fea0003800000 */
[----:B------:R0:W5:Y:S02]  /*3940*/  LDG.E.LTC128B R118, desc[UR36][R12.64+0xa4] ;  /* 0x0000a4240c767981 */ /* 0x000164000c1e1920 */
.L_x_73:
[----:B------:R-:W-:Y:S05]  /*3950*/  BSYNC B1 ;  /* 0x0000000000017941 */ /* 0x000fea0003800000 */
.L_x_72:
[----:B-----5:R-:W-:Y:S01]  /*3960*/  FMUL R62, R118, R89 ;  /* 0x00000059763e7220 */ /* 0x020fe20000400000 */
[----:B------:R-:W-:Y:S01]  /*3970*/  ISETP.GT.AND P3, PT, R4, 0x30, PT ;  /* 0x000000300400780c */ /* 0x000fe20003f64270 */
[----:B------:R-:W-:Y:S02]  /*3980*/  BSSY B1, `(.L_x_74) ;  /* 0x0000006000017945 */ /* 0x000fe40003800000 */
[----:B------:R-:W-:-:S05]  /*3990*/  FFMA R79, R79, R88, R62 ;  /* 0x000000584f4f7223 */ /* 0x000fca000000003e */
[----:B------:R0:W-:Y:S01]  /*39a0*/  @P0 STG.E desc[UR36][R20.64+0xa4], R79 ;  /* 0x0000a44f14000986 */ /* 0x0001e2000c101924 */
[----:B------:R-:W-:-:S13]  /*39b0*/  ISETP.GT.AND P0, PT, R3, RZ, P3 ;  /* 0x000000ff0300720c */ /* 0x000fda0001f04270 */
[----:B0-----:R-:W-:Y:S05]  /*39c0*/  @!P0 BRA `(.L_x_75) ;  /* 0x0000000000048947 */ /* 0x001fea0003800000 */
[----:B------:R0:W5:Y:S02]  /*39d0*/  LDG.E.LTC128B R118, desc[UR36][R8.64+0xc0] ;  /* 0x0000c02408767981 */ /* 0x000164000c1e1920 */
.L_x_75:
[----:B------:R-:W-:Y:S05]  /*39e0*/  BSYNC B1 ;  /* 0x0000000000017941 */ /* 0x000fea0003800000 */
.L_x_74:
        /* <DEDUP_REMOVED lines=8> */
.L_x_77:
[----:B------:R-:W-:Y:S05]  /*3a70*/  BSYNC B1 ;  /* 0x0000000000017941 */ /* 0x000fea0003800000 */
.L_x_76:
[----:B-----5:R-:W-:Y:S01]  /*3a80*/  FMUL R62, R118, R89 ;  /* 0x00000059763e7220 */ /* 0x020fe20000400000 */
[----:B------:R-:W-:Y:S03]  /*3a90*/  BSSY B1, `(.L_x_78) ;  /* 0x0000006000017945 */ /* 0x000fe60003800000 */
[----:B------:R-:W-:-:S05]  /*3aa0*/  FFMA R81, R81, R88, R62 ;  /* 0x0000005851517223 */ /* 0x000fca000000003e */
[----:B------:R0:W-:Y:S01]  /*3ab0*/  @P0 STG.E desc[UR36][R14.64+0xc4], R81 ;  /* 0x0000c4510e000986 */ /* 0x0001e2000c101924 */
[----:B------:R-:W-:-:S13]  /*3ac0*/  ISETP.GT.AND P0, PT, R3, 0x8, P3 ;  /* 0x000000080300780c */ /* 0x000fda0001f04270 */
[----:B0-----:R-:W-:Y:S05]  /*3ad0*/  @!P0 BRA `(.L_x_79) ;  /* 0x0000000000048947 */ /* 0x001fea0003800000 */
[----:B------:R0:W5:Y:S02]  /*3ae0*/  LDG.E.LTC128B R118, desc[UR36][R12.64+0xc0] ;  /* 0x0000c0240c767981 */ /* 0x000164000c1e1920 */
.L_x_79:
[----:B------:R-:W-:Y:S05]  /*3af0*/  BSYNC B1 ;  /* 0x0000000000017941 */ /* 0x000fea0003800000 */
.L_x_78:
[----:B-----5:R-:W-:Y:S01]  /*3b00*/  FMUL R19, R118, R89 ;  /* 0x0000005976137220 */ /* 0x020fe20000400000 */
[----:B------:R-:W-:Y:S03]  /*3b10*/  BSSY B1, `(.L_x_80) ;  /* 0x0000006000017945 */ /* 0x000fe60003800000 */
[----:B------:R-:W-:-:S05]  /*3b20*/  FFMA R19, R82, R88, R19 ;  /* 0x0000005852137223 */ /* 0x000fca0000000013 */
[----:B------:R0:W-:Y:S01]  /*3b30*/  @P0 STG.E desc[UR36][R20.64+0xc0], R19 ;  /* 0x0000c01314000986 */ /* 0x0001e2000c101924 */
[----:B------:R-:W-:-:S13]  /*3b40*/  ISETP.GT.AND P0, PT, R3, 0x8, P2 ;  /* 0x000000080300780c */ /* 0x000fda0001704270 */
[----:B0-----:R-:W-:Y:S05]  /*3b50*/  @!P0 BRA `(.L_x_81) ;  /* 0x0000000000048947 */ /* 0x001fea0003800000 */
[----:B------:R0:W5:Y:S02]  /*3b60*/  LDG.E.LTC128B R118, desc[UR36][R12.64+0xc4] ;  /* 0x0000c4240c767981 */ /* 0x000164000c1e1920 */
.L_x_81:
[----:B------:R-:W-:Y:S05]  /*3b70*/  BSYNC B1 ;  /* 0x0000000000017941 */ /* 0x000fea0003800000 */
.L_x_80:
        /* <DEDUP_REMOVED lines=8> */
.L_x_83:
[----:B------:R-:W-:Y:S05]  /*3c00*/  BSYNC B1 ;  /* 0x0000000000017941 */ /* 0x000fea0003800000 */
.L_x_82:
[----:B-----5:R-:W-:Y:S01]  /*3c10*/  FMUL R19, R118, R89 ;  /* 0x0000005976137220 */ /* 0x020fe20000400000 */
[----:B------:R-:W-:Y:S03]  /*3c20*/  BSSY B1, `(.L_x_84) ;  /* 0x000000d000017945 */ /* 0x000fe60003800000 */
[----:B------:R-:W-:-:S05]  /*3c30*/  FFMA R19, R84, R88, R19 ;  /* 0x0000005854137223 */ /* 0x000fca0000000013 */
[----:B------:R0:W-:Y:S01]  /*3c40*/  @P0 STG.E desc[UR36][R14.64+0xe0], R19 ;  /* 0x0000e0130e000986 */ /* 0x0001e2000c101924 */
[----:B------:R-:W-:-:S05]  /*3c50*/  IADD3 R64, P0, R101, R20, RZ ;  /* 0x0000001465407210 */ /* 0x000fca0007f1e0ff */
[----:B------:R-:W-:Y:S01]  /*3c60*/  IMAD.X R65, R5, 0x1, R21, P0 ;  /* 0x0000000105417824 */ /* 0x000fe200000e0615 */
[----:B------:R-:W-:-:S05]  /*3c70*/  IADD3 R66, P0, R101, R20, RZ ;  /* 0x0000001465427210 */ /* 0x000fca0007f1e0ff */
[----:B------:R-:W-:Y:S01]  /*3c80*/  IMAD.X R67, R5, 0x1, R21, P0 ;  /* 0x0000000105437824 */ /* 0x000fe200000e0615 */
[----:B------:R-:W-:-:S04]  /*3c90*/  IADD3 R62, P0, R101, R14, RZ ;  /* 0x0000000e653e7210 */ /* 0x000fc80007f1e0ff */
[----:B------:R-:W-:Y:S02]  /*3ca0*/  IADD3.X R63, R5, R15, RZ, P0, !PT ;  /* 0x0000000f053f7210 */ /* 0x000fe400007fe4ff */
[----:B------:R-:W-:-:S04]  /*3cb0*/  ISETP.GT.AND P0, PT, R4, 0x39, PT ;  /* 0x000000390400780c */ /* 0x000fc80003f04270 */
[----:B------:R-:W-:-:S13]  /*3cc0*/  ISETP.GT.AND P4, PT, R3, RZ, P0 ;  /* 0x000000ff0300720c */ /* 0x000fda0000784270 */
[----:B0-----:R-:W-:Y:S05]  /*3cd0*/  @!P4 BRA `(.L_x_85) ;  /* 0x000000000004c947 */ /* 0x001fea0003800000 */
[----:B------:R0:W5:Y:S02]  /*3ce0*/  LDG.E.LTC128B R118, desc[UR36][R8.64+0xe4] ;  /* 0x0000e42408767981 */ /* 0x000164000c1e1920 */
.L_x_85:
[----:B------:R-:W-:Y:S05]  /*3cf0*/  BSYNC B1 ;  /* 0x0000000000017941 */ /* 0x000fea0003800000 */
.L_x_84:
[----:B-----5:R-:W-:Y:S01]  /*3d00*/  FMUL R4, R118, R89 ;  /* 0x0000005976047220 */ /* 0x020fe20000400000 */
[----:B------:R-:W-:Y:S03]  /*3d10*/  BSSY B1, `(.L_x_86) ;  /* 0x0000006000017945 */ /* 0x000fe60003800000 */
[----:B------:R-:W-:-:S05]  /*3d20*/  FFMA R85, R85, R88, R4 ;  /* 0x0000005855557223 */ /* 0x000fca0000000004 */
[----:B------:R0:W-:Y:S01]  /*3d30*/  @P4 STG.E desc[UR36][R14.64+0xe4], R85 ;  /* 0x0000e4550e004986 */ /* 0x0001e2000c101924 */
[----:B------:R-:W-:-:S13]  /*3d40*/  ISETP.GT.AND P4, PT, R3, 0x8, P1 ;  /* 0x000000080300780c */ /* 0x000fda0000f84270 */
[----:B0-----:R-:W-:Y:S05]  /*3d50*/  @!P4 BRA `(.L_x_87) ;  /* 0x000000000004c947 */ /* 0x001fea0003800000 */
[----:B------:R0:W5:Y:S02]  /*3d60*/  LDG.E.LTC128B R118, desc[UR36][R12.64+0xe0] ;  /* 0x0000e0240c767981 */ /* 0x000164000c1e1920 */
.L_x_87:
[----:B------:R-:W-:Y:S05]  /*3d70*/  BSYNC B1 ;  /* 0x0000000000017941 */ /* 0x000fea0003800000 */
.L_x_86:
[----:B-----5:R-:W-:Y:S01]  /*3d80*/  FMUL R5, R118, R89 ;  /* 0x0000005976057220 */ /* 0x020fe20000400000 */
[----:B------:R-:W-:Y:S03]  /*3d90*/  BSSY B1, `(.L_x_88) ;  /* 0x0000006000017945 */ /* 0x000fe60003800000 */
[----:B------:R-:W-:-:S05]  /*3da0*/  FFMA R5, R86, R88, R5 ;  /* 0x0000005856057223 */ /* 0x000fca0000000005 */
[----:B------:R0:W-:Y:S01]  /*3db0*/  @P4 STG.E desc[UR36][R20.64+0xe0], R5 ;  /* 0x0000e00514004986 */ /* 0x0001e2000c101924 */
[----:B------:R-:W-:-:S13]  /*3dc0*/  ISETP.GT.AND P4, PT, R3, 0x8, P0 ;  /* 0x000000080300780c */ /* 0x000fda0000784270 */
[----:B0-----:R-:W-:Y:S05]  /*3dd0*/  @!P4 BRA `(.L_x_89) ;  /* 0x000000000004c947 */ /* 0x001fea0003800000 */
[----:B------:R0:W5:Y:S02]  /*3de0*/  LDG.E.LTC128B R118, desc[UR36][R12.64+0xe4] ;  /* 0x0000e4240c767981 */ /* 0x000164000c1e1920 */
.L_x_89:
[----:B------:R-:W-:Y:S05]  /*3df0*/  BSYNC B1 ;  /* 0x0000000000017941 */ /* 0x000fea0003800000 */
.L_x_88:
[----:B-----5:R-:W-:-:S04]  /*3e00*/  FMUL R4, R118, R89 ;  /* 0x0000005976047220 */ /* 0x020fc80000400000 */
[----:B------:R-:W-:-:S05]  /*3e10*/  FFMA R87, R87, R88, R4 ;  /* 0x0000005857577223 */ /* 0x000fca0000000004 */
[----:B------:R0:W-:Y:S01]  /*3e20*/  @P4 STG.E desc[UR36][R20.64+0xe4], R87 ;  /* 0x0000e45714004986 */ /* 0x0001e2000c101924 */
[----:B------:R-:W-:-:S13]  /*3e30*/  ISETP.GT.AND P4, PT, R3, 0x80, P6 ;  /* 0x000000800300780c */ /* 0x000fda0003784270 */
[----:B------:R-:W2:Y:S01]  /*3e40*/  @P4 LDG.E.LTC128B R118, desc[UR36][R58.64] ;  /* 0x000000243a764981 */ /* 0x000ea2000c1e1920 */
[----:B------:R-:W-:Y:S01]  /*3e50*/  BSSY B1, `(.L_x_90) ;  /* 0x0000008000017945 */ /* 0x000fe20003800000 */
[----:B--2---:R-:W-:-:S04]  /*3e60*/  FMUL R5, R118, R89 ;  /* 0x0000005976057220 */ /* 0x004fc80000400000 */
[----:B------:R-:W-:-:S05]  /*3e70*/  FFMA R5, R24, R88, R5 ;  /* 0x0000005818057223 */ /* 0x000fca0000000005 */
[----:B------:R0:W-:Y:S01]  /*3e80*/  @P4 STG.E desc[UR36][R62.64], R5 ;  /* 0x000000053e004986 */ /* 0x0001e2000c101924 */
[----:B------:R-:W-:-:S04]  /*3e90*/  ISETP.NE.AND P4, PT, R117, RZ, PT ;  /* 0x000000ff7500720c */ /* 0x000fc80003f85270 */
[----:B------:R-:W-:-:S13]  /*3ea0*/  ISETP.GT.AND P4, PT, R3, 0x80, P4 ;  /* 0x000000800300780c */ /* 0x000fda0002784270 */
[----:B0-----:R-:W-:Y:S05]  /*3eb0*/  @!P4 BRA `(.L_x_91) ;  /* 0x000000000004c947 */ /* 0x001fea0003800000 */
[----:B------:R0:W5:Y:S02]  /*3ec0*/  LDG.E.LTC128B R118, desc[UR36][R10.64+0x4] ;  /* 0x000004240a767981 */ /* 0x000164000c1e1920 */
.L_x_91:
[----:B------:R-:W-:Y:S05]  /*3ed0*/  BSYNC B1 ;  /* 0x0000000000017941 */ /* 0x000fea0003800000 */
.L_x_90:
[----:B-----5:R-:W-:Y:S01]  /*3ee0*/  FMUL R4, R118, R89 ;  /* 0x0000005976047220 */ /* 0x020fe20000400000 */
[----:B------:R-:W-:Y:S01]  /*3ef0*/  @P4 IMAD.MOV.U32 R5, RZ, RZ, R63 ;  /* 0x000000ffff054224 */ /* 0x000fe200078e003f */
[----:B------:R-:W-:Y:S01]  /*3f00*/  ISETP.GT.AND P6, PT, R3, 0x88, P6 ;  /* 0x000000880300780c */ /* 0x000fe200037c4270 */
[----:B------:R-:W-:Y:S01]  /*3f10*/  BSSY B1, `(.L_x_92) ;  /* 0x0000006000017945 */ /* 0x000fe20003800000 */
[----:B------:R-:W-:Y:S01]  /*3f20*/  FFMA R25, R25, R88, R4 ;  /* 0x0000005819197223 */ /* 0x000fe20000000004 */
[----:B------:R-:W-:-:S05]  /*3f30*/  @P4 IMAD.MOV.U32 R4, RZ, RZ, R62 ;  /* 0x000000ffff044224 */ /* 0x000fca00078e003e */
[----:B------:R2:W-:Y:S05]  /*3f40*/  @P4 STG.E desc[UR36][R4.64+0x4], R25 ;  /* 0x0000041904004986 */ /* 0x0005ea000c101924 */
[----:B------:R-:W-:Y:S05]  /*3f50*/  @!P6 BRA `(.L_x_93) ;  /* 0x000000000004e947 */ /* 0x000fea0003800000 */
[----:B------:R0:W5:Y:S02]  /*3f60*/  LDG.E.LTC128B R118, desc[UR36][R60.64] ;  /* 0x000000243c767981 */ /* 0x000164000c1e1920 */
.L_x_93:
[----:B------:R-:W-:Y:S05]  /*3f70*/  BSYNC B1 ;  /* 0x0000000000017941 */ /* 0x000fea0003800000 */
.L_x_92:
[----:B--2--5:R-:W-:Y:S01]  /*3f80*/  FMUL R5, R118, R89 ;  /* 0x0000005976057220 */ /* 0x024fe20000400000 */
[----:B------:R-:W-:Y:S01]  /*3f90*/  ISETP.NE.AND P4, PT, R117, RZ, PT ;  /* 0x000000ff7500720c */ /* 0x000fe20003f85270 */
[----:B------:R-:W-:Y:S02]  /*3fa0*/  BSSY B1, `(.L_x_94) ;  /* 0x0000006000017945 */ /* 0x000fe40003800000 */
[----:B------:R-:W-:Y:S01]  /*3fb0*/  FFMA R5, R26, R88, R5 ;  /* 0x000000581a057223 */ /* 0x000fe20000000005 */
[----:B------:R-:W-:-:S04]  /*3fc0*/  ISETP.GT.AND P4, PT, R3, 0x88, P4 ;  /* 0x000000880300780c */ /* 0x000fc80002784270 */
[----:B------:R2:W-:Y:S09]  /*3fd0*/  @P6 STG.E desc[UR36][R64.64], R5 ;  /* 0x0000000540006986 */ /* 0x0005f2000c101924 */
[----:B------:R-:W-:Y:S05]  /*3fe0*/  @!P4 BRA `(.L_x_95) ;  /* 0x000000000004c947 */ /* 0x000fea0003800000 */
[----:B------:R0:W5:Y:S02]  /*3ff0*/  LDG.E.LTC128B R118, desc[UR36][R56.64+0x4] ;  /* 0x0000042438767981 */ /* 0x000164000c1e1920 */
.L_x_95:
[----:B------:R-:W-:Y:S05]  /*4000*/  BSYNC B1 ;  /* 0x0000000000017941 */ /* 0x000fea0003800000 */
.L_x_94:
[----:B-----5:R-:W-:Y:S01]  /*4010*/  FMUL R4, R118, R89 ;  /* 0x0000005976047220 */ /* 0x020fe20000400000 */
[----:B------:R-:W-:Y:S01]  /*4020*/  ISETP.NE.AND P6, PT, R119, RZ, PT ;  /* 0x000000ff7700720c */ /* 0x000fe20003fc5270 */
[----:B------:R-:W-:Y:S02]  /*4030*/  BSSY B1, `(.L_x_96) ;  /* 0x0000006000017945 */ /* 0x000fe40003800000 */
[----:B------:R-:W-:-:S05]  /*4040*/  FFMA R27, R27, R88, R4 ;  /* 0x000000581b1b7223 */ /* 0x000fca0000000004 */
[----:B------:R0:W-:Y:S01]  /*4050*/  @P4 STG.E desc[UR36][R66.64+0x4], R27 ;  /* 0x0000041b42004986 */ /* 0x0001e2000c101924 */
[----:B------:R-:W-:-:S13]  /*4060*/  ISETP.GT.AND P4, PT, R3, 0x80, P6 ;  /* 0x000000800300780c */ /* 0x000fda0003784270 */
[----:B0-----:R-:W-:Y:S05]  /*4070*/  @!P4 BRA `(.L_x_97) ;  /* 0x000000000004c947 */ /* 0x001fea0003800000 */
[----:B------:R0:W5:Y:S02]  /*4080*/  LDG.E.LTC128B R118, desc[UR36][R10.64+0x20] ;  /* 0x000020240a767981 */ /* 0x000164000c1e1920 */
.L_x_97:
[----:B------:R-:W-:Y:S05]  /*4090*/  BSYNC B1 ;  /* 0x0000000000017941 */ /* 0x000fea0003800000 */
.L_x_96:
[----:B--2--5:R-:W-:Y:S01]  /*40a0*/  FMUL R5, R118, R89 ;  /* 0x0000005976057220 */ /* 0x024fe20000400000 */
[----:B------:R-:W-:Y:S01]  /*40b0*/  @P4 IMAD.MOV.U32 R4, RZ, RZ, R62 ;  /* 0x000000ffff044224 */ /* 0x000fe200078e003e */
[----:B------:R-:W-:Y:S01]  /*40c0*/  ISETP.NE.AND P6, PT, R120, RZ, PT ;  /* 0x000000ff7800720c */ /* 0x000fe20003fc5270 */
[----:B------:R-:W-:Y:S01]  /*40d0*/  BSSY B1, `(.L_x_98) ;  /* 0x0000007000017945 */ /* 0x000fe20003800000 */
[----:B-1-34-:R-:W-:Y:S01]  /*40e0*/  FFMA R9, R28, R88, R5 ;  /* 0x000000581c097223 */ /* 0x01afe20000000005 */
[----:B------:R-:W-:-:S05]  /*40f0*/  @P4 IMAD.MOV.U32 R5, RZ, RZ, R63 ;  /* 0x000000ffff054224 */ /* 0x000fca00078e003f */
[----:B------:R1:W-:Y:S01]  /*4100*/  @P4 STG.E desc[UR36][R4.64+0x20], R9 ;  /* 0x0000200904004986 */ /* 0x0003e2000c101924 */
[----:B------:R-:W-:-:S13]  /*4110*/  ISETP.GT.AND P4, PT, R3, 0x80, P6 ;  /* 0x000000800300780c */ /* 0x000fda0003784270 */
[----:B-1----:R-:W-:Y:S05]  /*4120*/  @!P4 BRA `(.L_x_99) ;  /* 0x000000000004c947 */ /* 0x002fea0003800000 */
[----:B------:R1:W5:Y:S02]  /*4130*/  LDG.E.LTC128B R118, desc[UR36][R10.64+0x24] ;  /* 0x000024240a767981 */ /* 0x000364000c1e1920 */
.L_x_99:
[----:B------:R-:W-:Y:S05]  /*4140*/  BSYNC B1 ;  /* 0x0000000000017941 */ /* 0x000fea0003800000 */
.L_x_98:
[----:B-----5:R-:W-:Y:S01]  /*4150*/  FMUL R4, R118, R89 ;  /* 0x0000005976047220 */ /* 0x020fe20000400000 */
[----:B------:R-:W-:Y:S01]  /*4160*/  @P4 IMAD.MOV.U32 R5, RZ, RZ, R63 ;  /* 0x000000ffff054224 */ /* 0x000fe200078e003f */
[----:B------:R-:W-:Y:S02]  /*4170*/  BSSY B1, `(.L_x_100) ;  /* 0x0000008000017945 */ /* 0x000fe40003800000 */
[----:B------:R-:W-:Y:S01]  /*4180*/  FFMA R29, R29, R88, R4 ;  /* 0x000000581d1d7223 */ /* 0x000fe20000000004 */
[----:B------:R-:W-:-:S05]  /*4190*/  @P4 IMAD.MOV.U32 R4, RZ, RZ, R62 ;  /* 0x000000ffff044224 */ /* 0x000fca00078e003e */
[----:B------:R2:W-:Y:S01]  /*41a0*/  @P4 STG.E desc[UR36][R4.64+0x24], R29 ;  /* 0x0000241d04004986 */ /* 0x0005e2000c101924 */
[----:B------:R-:W-:-:S04]  /*41b0*/  ISETP.NE.AND P4, PT, R119, RZ, PT ;  /* 0x000000ff7700720c */ /* 0x000fc80003f85270 */
[----:B------:R-:W-:-:S13]  /*41c0*/  ISETP.GT.AND P4, PT, R3, 0x88, P4 ;  /* 0x000000880300780c */ /* 0x000fda0002784270 */
[----:B--2---:R-:W-:Y:S05]  /*41d0*/  @!P4 BRA `(.L_x_101) ;  /* 0x000000000004c947 */ /* 0x004fea0003800000 */
[----:B------:R2:W5:Y:S02]  /*41e0*/  LDG.E.LTC128B R118, desc[UR36][R56.64+0x20] ;  /* 0x0000202438767981 */ /* 0x000564000c1e1920 */
.L_x_101:
[----:B------:R-:W-:Y:S05]  /*41f0*/  BSYNC B1 ;  /* 0x0000000000017941 */ /* 0x000fea0003800000 */
.L_x_100:
[----:B-----5:R-:W-:Y:S01]  /*4200*/  FMUL R5, R118, R89 ;  /* 0x0000005976057220 */ /* 0x020fe20000400000 */
[----:B------:R-:W-:Y:S03]  /*4210*/  BSSY B1, `(.L_x_102) ;  /* 0x0000006000017945 */ /* 0x000fe60003800000 */
[----:B------:R-:W-:-:S05]  /*4220*/  FFMA R5, R30, R88, R5 ;  /* 0x000000581e057223 */ /* 0x000fca0000000005 */
[----:B------:R3:W-:Y:S01]  /*4230*/  @P4 STG.E desc[UR36][R6.64+0x20], R5 ;  /* 0x0000200506004986 */ /* 0x0007e2000c101924 */
[----:B------:R-:W-:-:S13]  /*4240*/  ISETP.GT.AND P4, PT, R3, 0x88, P6 ;  /* 0x000000880300780c */ /* 0x000fda0003784270 */
[----:B---3--:R-:W-:Y:S05]  /*4250*/  @!P4 BRA `(.L_x_103) ;  /* 0x000000000004c947 */ /* 0x008fea0003800000 */
[----:B------:R3:W5:Y:S02]  /*4260*/  LDG.E.LTC128B R118, desc[UR36][R56.64+0x24] ;  /* 0x0000242438767981 */ /* 0x000764000c1e1920 */
.L_x_103:
[----:B------:R-:W-:Y:S05]  /*4270*/  BSYNC B1 ;  /* 0x0000000000017941 */ /* 0x000fea0003800000 */
.L_x_102:
[----:B-----5:R-:W-:Y:S01]  /*4280*/  FMUL R4, R118, R89 ;  /* 0x0000005976047220 */ /* 0x020fe20000400000 */
[----:B------:R-:W-:Y:S01]  /*4290*/  @P4 IMAD.MOV.U32 R5, RZ, RZ, R7 ;  /* 0x000000ffff054224 */ /* 0x000fe200078e0007 */
[----:B------:R-:W-:Y:S01]  /*42a0*/  ISETP.NE.AND P6, PT, R112, RZ, PT ;  /* 0x000000ff7000720c */ /* 0x000fe20003fc5270 */
[----:B------:R-:W-:Y:S01]  /*42b0*/  BSSY B1, `(.L_x_104) ;  /* 0x0000007000017945 */ /* 0x000fe20003800000 */
[----:B------:R-:W-:Y:S01]  /*42c0*/  FFMA R31, R31, R88, R4 ;  /* 0x000000581f1f7223 */ /* 0x000fe20000000004 */
[----:B------:R-:W-:-:S05]  /*42d0*/  @P4 IMAD.MOV.U32 R4, RZ, RZ, R6 ;  /* 0x000000ffff044224 */ /* 0x000fca00078e0006 */
[----:B------:R4:W-:Y:S01]  /*42e0*/  @P4 STG.E desc[UR36][R4.64+0x24], R31 ;  /* 0x0000241f04004986 */ /* 0x0009e2000c101924 */
[----:B------:R-:W-:-:S13]  /*42f0*/  ISETP.GT.AND P4, PT, R3, 0x80, P6 ;  /* 0x000000800300780c */ /* 0x000fda0003784270 */
[----:B----4-:R-:W-:Y:S05]  /*4300*/  @!P4 BRA `(.L_x_105) ;  /* 0x000000000004c947 */ /* 0x010fea0003800000 */
[----:B------:R4:W5:Y:S02]  /*4310*/  LDG.E.LTC128B R118, desc[UR36][R10.64+0x40] ;  /* 0x000040240a767981 */ /* 0x000964000c1e1920 */
.L_x_105:
[----:B------:R-:W-:Y:S05]  /*4320*/  BSYNC B1 ;  /* 0x0000000000017941 */ /* 0x000fea0003800000 */
.L_x_104:
[----:B-----5:R-:W-:Y:S01]  /*4330*/  FMUL R5, R118, R89 ;  /* 0x0000005976057220 */ /* 0x020fe20000400000 */
[----:B------:R-:W-:Y:S01]  /*4340*/  @P4 MOV R4, R62 ;  /* 0x0000003e00044202 */ /* 0x000fe20000000f00 */
[----:B------:R-:W-:Y:S01]  /*4350*/  BSSY B1, `(.L_x_106) ;  /* 0x0000008000017945 */ /* 0x000fe20003800000 */
[----:B------:R-:W-:Y:S01]  /*4360*/  ISETP.NE.AND P6, PT, R103, RZ, PT ;  /* 0x000000ff6700720c */ /* 0x000fe20003fc5270 */
[----:B------:R-:W-:Y:S01]  /*4370*/  FFMA R9, R32, R88, R5 ;  /* 0x0000005820097223 */ /* 0x000fe20000000005 */
[----:B------:R-:W-:-:S05]  /*4380*/  @P4 IMAD.MOV.U32 R5, RZ, RZ, R63 ;  /* 0x000000ffff054224 */ /* 0x000fca00078e003f */
[----:B------:R0:W-:Y:S01]  /*4390*/  @P4 STG.E desc[UR36][R4.64+0x40], R9 ;  /* 0x0000400904004986 */ /* 0x0001e2000c101924 */
[----:B------:R-:W-:-:S13]  /*43a0*/  ISETP.GT.AND P4, PT, R3, 0x80, P6 ;  /* 0x000000800300780c */ /* 0x000fda0003784270 */
[----:B0-----:R-:W-:Y:S05]  /*43b0*/  @!P4 BRA `(.L_x_107) ;  /* 0x000000000004c947 */ /* 0x001fea0003800000 */
[----:B------:R0:W5:Y:S02]  /*43c0*/  LDG.E.LTC128B R118, desc[UR36][R10.64+0x44] ;  /* 0x000044240a767981 */ /* 0x000164000c1e1920 */
.L_x_107:
[----:B------:R-:W-:Y:S05]  /*43d0*/  BSYNC B1 ;  /* 0x0000000000017941 */ /* 0x000fea0003800000 */
.L_x_106:
        /* <DEDUP_REMOVED lines=8> */
[----:B0-----:R-:W-:Y:S05]  /*4460*/  @!P4 BRA `(.L_x_109) ;  /* 0x000000000004c947 */ /* 0x001fea0003800000 */
[----:B------:R0:W5:Y:S02]  /*4470*/  LDG.E.LTC128B R118, desc[UR36][R56.64+0x40] ;  /* 0x0000402438767981 */ /* 0x000164000c1e1920 */
.L_x_109:
[----:B------:R-:W-:Y:S05]  /*4480*/  BSYNC B1 ;  /* 0x0000000000017941 */ /* 0x000fea0003800000 */
.L_x_108:
[----:B-----5:R-:W-:Y:S01]  /*4490*/  FMUL R5, R118, R89 ;  /* 0x0000005976057220 */ /* 0x020fe20000400000 */
[----:B------:R-:W-:Y:S01]  /*44a0*/  @P4 IMAD.MOV.U32 R4, RZ, RZ, R6 ;  /* 0x000000ffff044224 */ /* 0x000fe200078e0006 */
[----:B------:R-:W-:Y:S02]  /*44b0*/  BSSY B1, `(.L_x_110) ;  /* 0x0000007000017945 */ /* 0x000fe40003800000 */
[----:B------:R-:W-:Y:S01]  /*44c0*/  FFMA R9, R34, R88, R5 ;  /* 0x0000005822097223 */ /* 0x000fe20000000005 */
[----:B------:R-:W-:-:S05]  /*44d0*/  @P4 IMAD.MOV.U32 R5, RZ, RZ, R7 ;  /* 0x000000ffff054224 */ /* 0x000fca00078e0007 */
[----:B------:R0:W-:Y:S01]  /*44e0*/  @P4 STG.E desc[UR36][R4.64+0x40], R9 ;  /* 0x0000400904004986 */ /* 0x0001e2000c101924 */
[----:B------:R-:W-:-:S13]  /*44f0*/  ISETP.GT.AND P4, PT, R3, 0x88, P6 ;  /* 0x000000880300780c */ /* 0x000fda0003784270 */
[----:B0-----:R-:W-:Y:S05]  /*4500*/  @!P4 BRA `(.L_x_111) ;  /* 0x000000000004c947 */ /* 0x001fea0003800000 */
[----:B------:R0:W5:Y:S02]  /*4510*/  LDG.E.LTC128B R118, desc[UR36][R56.64+0x44] ;  /* 0x0000442438767981 */ /* 0x000164000c1e1920 */
.L_x_111:
[----:B------:R-:W-:Y:S05]  /*4520*/  BSYNC B1 ;  /* 0x0000000000017941 */ /* 0x000fea0003800000 */
.L_x_110:
        /* <DEDUP_REMOVED lines=8> */
[----:B0-----:R-:W-:Y:S05]  /*45b0*/  @!P4 BRA `(.L_x_113) ;  /* 0x000000000004c947 */ /* 0x001fea0003800000 */
[----:B------:R0:W5:Y:S02]  /*45c0*/  LDG.E.LTC128B R118, desc[UR36][R10.64+0x60] ;  /* 0x000060240a767981 */ /* 0x000164000c1e1920 */
.L_x_113:
[----:B------:R-:W-:Y:S05]  /*45d0*/  BSYNC B1 ;  /* 0x0000000000017941 */ /* 0x000fea0003800000 */
.L_x_112:
[----:B-----5:R-:W-:Y:S01]  /*45e0*/  FMUL R5, R118, R89 ;  /* 0x0000005976057220 */ /* 0x020fe20000400000 */
[----:B------:R-:W-:Y:S01]  /*45f0*/  @P4 IMAD.MOV.U32 R4, RZ, RZ, R62 ;  /* 0x000000ffff044224 */ /* 0x000fe200078e003e */
[----:B------:R-:W-:Y:S01]  /*4600*/  ISETP.NE.AND P6, PT, R104, RZ, PT ;  /* 0x000000ff6800720c */ /* 0x000fe20003fc5270 */
[----:B------:R-:W-:Y:S01]  /*4610*/  BSSY B1, `(.L_x_114) ;  /* 0x0000007000017945 */ /* 0x000fe20003800000 */
[----:B------:R-:W-:Y:S01]  /*4620*/  FFMA R9, R36, R88, R5 ;  /* 0x0000005824097223 */ /* 0x000fe20000000005 */
[----:B------:R-:W-:-:S05]  /*4630*/  @P4 MOV R5, R63 ;  /* 0x0000003f00054202 */ /* 0x000fca0000000f00 */
[----:B------:R0:W-:Y:S01]  /*4640*/  @P4 STG.E desc[UR36][R4.64+0x60], R9 ;  /* 0x0000600904004986 */ /* 0x0001e2000c101924 */
[----:B------:R-:W-:-:S13]  /*4650*/  ISETP.GT.AND P4, PT, R3, 0x80, P6 ;  /* 0x000000800300780c */ /* 0x000fda0003784270 */
[----:B0-----:R-:W-:Y:S05]  /*4660*/  @!P4 BRA `(.L_x_115) ;  /* 0x000000000004c947 */ /* 0x001fea0003800000 */
[----:B------:R0:W5:Y:S02]  /*4670*/  LDG.E.LTC128B R118, desc[UR36][R10.64+0x64] ;  /* 0x000064240a767981 */ /* 0x000164000c1e1920 */
.L_x_115:
[----:B------:R-:W-:Y:S05]  /*4680*/  BSYNC B1 ;  /* 0x0000000000017941 */ /* 0x000fea0003800000 */
.L_x_114:
        /* <DEDUP_REMOVED lines=10> */
.L_x_117:
[----:B------:R-:W-:Y:S05]  /*4730*/  BSYNC B1 ;  /* 0x0000000000017941 */ /* 0x000fea0003800000 */
.L_x_116:
        /* <DEDUP_REMOVED lines=9> */
.L_x_119:
[----:B------:R-:W-:Y:S05]  /*47d0*/  BSYNC B1 ;  /* 0x0000000000017941 */ /* 0x000fea0003800000 */
.L_x_118:
        /* <DEDUP_REMOVED lines=10> */
.L_x_121:
[----:B------:R-:W-:Y:S05]  /*4880*/  BSYNC B1 ;  /* 0x0000000000017941 */ /* 0x000fea0003800000 */
.L_x_120:
        /* <DEDUP_REMOVED lines=10> */
.L_x_123:
[----:B------:R-:W-:Y:S05]  /*4930*/  BSYNC B1 ;  /* 0x0000000000017941 */ /* 0x000fea0003800000 */
.L_x_122:
[----:B-----5:R-:W-:Y:S01]  /*4940*/  FMUL R4, R118, R89 ;  /* 0x0000005976047220 */ /* 0x020fe20000400000 */
[----:B------:R-:W-:Y:S01]  /*4950*/  @P4 IMAD.MOV.U32 R5, RZ, RZ, R63 ;  /* 0x000000ffff054224 */ /* 0x000fe200078e003f */
[----:B------:R-:W-:Y:S02]  /*4960*/  BSSY B1, `(.L_x_124) ;  /* 0x0000008000017945 */ /* 0x000fe40003800000 */
[----:B------:R-:W-:Y:S01]  /*4970*/  FFMA R41, R41, R88, R4 ;  /* 0x0000005829297223 */ /* 0x000fe20000000004 */
[----:B------:R-:W-:-:S05]  /*4980*/  @P4 MOV R4, R62 ;  /* 0x0000003e00044202 */ /* 0x000fca0000000f00 */
[----:B------:R0:W-:Y:S01]  /*4990*/  @P4 STG.E desc[UR36][R4.64+0x84], R41 ;  /* 0x0000842904004986 */ /* 0x0001e2000c101924 */
[----:B------:R-:W-:-:S04]  /*49a0*/  ISETP.NE.AND P4, PT, R68, RZ, PT ;  /* 0x000000ff4400720c */ /* 0x000fc80003f85270 */
[----:B------:R-:W-:-:S13]  /*49b0*/  ISETP.GT.AND P4, PT, R3, 0x88, P4 ;  /* 0x000000880300780c */ /* 0x000fda0002784270 */
[----:B0-----:R-:W-:Y:S05]  /*49c0*/  @!P4 BRA `(.L_x_125) ;  /* 0x000000000004c947 */ /* 0x001fea0003800000 */
[----:B------:R0:W5:Y:S02]  /*49d0*/  LDG.E.LTC128B R118, desc[UR36][R56.64+0x80] ;  /* 0x0000802438767981 */ /* 0x000164000c1e1920 */
.L_x_125:
[----:B------:R-:W-:Y:S05]  /*49e0*/  BSYNC B1 ;  /* 0x0000000000017941 */ /* 0x000fea0003800000 */
.L_x_124:
        /* <DEDUP_REMOVED lines=9> */
.L_x_127:
[----:B------:R-:W-:Y:S05]  /*4a80*/  BSYNC B1 ;  /* 0x0000000000017941 */ /* 0x000fea0003800000 */
.L_x_126:
        /* <DEDUP_REMOVED lines=10> */
.L_x_129:
[----:B------:R-:W-:Y:S05]  /*4b30*/  BSYNC B1 ;  /* 0x0000000000017941 */ /* 0x000fea0003800000 */
.L_x_128:
        /* <DEDUP_REMOVED lines=9> */
.L_x_131:
[----:B------:R-:W-:Y:S05]  /*4bd0*/  BSYNC B1 ;  /* 0x0000000000017941 */ /* 0x000fea0003800000 */
.L_x_130:
[----:B-----5:R-:W-:Y:S01]  /*4be0*/  FMUL R4, R118, R89 ;  /* 0x0000005976047220 */ /* 0x020fe20000400000 */
[----:B------:R-:W-:Y:S01]  /*4bf0*/  @P4 MOV R5, R63 ;  /* 0x0000003f00054202 */ /* 0x000fe20000000f00 */
[----:B------:R-:W-:Y:S02]  /*4c00*/  BSSY B1, `(.L_x_132) ;  /* 0x0000007000017945 */ /* 0x000fe40003800000 */
[----:B------:R-:W-:Y:S01]  /*4c10*/  FFMA R45, R45, R88, R4 ;  /* 0x000000582d2d7223 */ /* 0x000fe20000000004 */
[----:B------:R-:W-:-:S05]  /*4c20*/  @P4 IMAD.MOV.U32 R4, RZ, RZ, R62 ;  /* 0x000000ffff044224 */ /* 0x000fca00078e003e */
[----:B------:R0:W-:Y:S01]  /*4c30*/  @P4 STG.E desc[UR36][R4.64+0xa4], R45 ;  /* 0x0000a42d04004986 */ /* 0x0001e2000c101924 */
[----:B------:R-:W-:-:S13]  /*4c40*/  ISETP.GT.AND P4, PT, R3, 0x88, P6 ;  /* 0x000000880300780c */ /* 0x000fda0003784270 */
[----:B0-----:R-:W-:Y:S05]  /*4c50*/  @!P4 BRA `(.L_x_133) ;  /* 0x000000000004c947 */ /* 0x001fea0003800000 */
[----:B------:R0:W5:Y:S02]  /*4c60*/  LDG.E.LTC128B R118, desc[UR36][R56.64+0xa0] ;  /* 0x0000a02438767981 */ /* 0x000164000c1e1920 */
.L_x_133:
[----:B------:R-:W-:Y:S05]  /*4c70*/  BSYNC B1 ;  /* 0x0000000000017941 */ /* 0x000fea0003800000 */
.L_x_132:
        /* <DEDUP_REMOVED lines=9> */
.L_x_135:
[----:B------:R-:W-:Y:S05]  /*4d10*/  BSYNC B1 ;  /* 0x0000000000017941 */ /* 0x000fea0003800000 */
.L_x_134:
[----:B0----5:R-:W-:Y:S01]  /*4d20*/  FMUL R4, R118, R89 ;  /* 0x0000005976047220 */ /* 0x021fe20000400000 */
        /* <DEDUP_REMOVED lines=8> */
.L_x_137:
[----:B------:R-:W-:Y:S05]  /*4db0*/  BSYNC B1 ;  /* 0x0000000000017941 */ /* 0x000fea0003800000 */
.L_x_136:
        /* <DEDUP_REMOVED lines=9> */
.L_x_139:
[----:B------:R-:W-:Y:S05]  /*4e50*/  BSYNC B1 ;  /* 0x0000000000017941 */ /* 0x000fea0003800000 */
.L_x_138:
        /* <DEDUP_REMOVED lines=9> */
.L_x_141:
[----:B------:R-:W-:Y:S05]  /*4ef0*/  BSYNC B1 ;  /* 0x0000000000017941 */ /* 0x000fea0003800000 */
.L_x_140:
[----:B0----5:R-:W-:Y:S01]  /*4f00*/  FMUL R5, R118, R89 ;  /* 0x0000005976057220 */ /* 0x021fe20000400000 */
[----:B------:R-:W-:Y:S01]  /*4f10*/  @P3 MOV R4, R6 ;  /* 0x0000000600043202 */ /* 0x000fe20000000f00 */
[----:B------:R-:W-:Y:S01]  /*4f20*/  BSSY B1, `(.L_x_142) ;  /* 0x0000007000017945 */ /* 0x000fe20003800000 */
[----:B------:R-:W-:Y:S01]  /*4f30*/  ISETP.GT.AND P2, PT, R3, 0x88, P2 ;  /* 0x000000880300780c */ /* 0x000fe20001744270 */
[----:B------:R-:W-:Y:S01]  /*4f40*/  FFMA R9, R50, R88, R5 ;  /* 0x0000005832097223 */ /* 0x000fe20000000005 */
[----:B------:R-:W-:-:S05]  /*4f50*/  @P3 IMAD.MOV.U32 R5, RZ, RZ, R7 ;  /* 0x000000ffff053224 */ /* 0x000fca00078e0007 */
[----:B------:R0:W-:Y:S06]  /*4f60*/  @P3 STG.E desc[UR36][R4.64+0xc0], R9 ;  /* 0x0000c00904003986 */ /* 0x0001ec000c101924 */
[----:B------:R-:W-:Y:S05]  /*4f70*/  @!P2 BRA `(.L_x_143) ;  /* 0x000000000004a947 */ /* 0x000fea0003800000 */
[----:B------:R0:W5:Y:S02]  /*4f80*/  LDG.E.LTC128B R118, desc[UR36][R56.64+0xc4] ;  /* 0x0000c42438767981 */ /* 0x000164000c1e1920 */
.L_x_143:
[----:B------:R-:W-:Y:S05]  /*4f90*/  BSYNC B1 ;  /* 0x0000000000017941 */ /* 0x000fea0003800000 */
.L_x_142:
        /* <DEDUP_REMOVED lines=9> */
.L_x_145:
[----:B------:R-:W-:Y:S05]  /*5030*/  BSYNC B1 ;  /* 0x0000000000017941 */ /* 0x000fea0003800000 */
.L_x_144:
        /* <DEDUP_REMOVED lines=9> */
.L_x_147:
[----:B------:R-:W-:Y:S05]  /*50d0*/  BSYNC B1 ;  /* 0x0000000000017941 */ /* 0x000fea0003800000 */
.L_x_146:
[----:B0----5:R-:W-:Y:S01]  /*50e0*/  FMUL R4, R118, R89 ;  /* 0x0000005976047220 */ /* 0x021fe20000400000 */
[----:B------:R-:W-:Y:S01]  /*50f0*/  ISETP.GT.AND P1, PT, R3, 0x88, P1 ;  /* 0x000000880300780c */ /* 0x000fe20000f24270 */
[----:B------:R-:W-:Y:S02]  /*5100*/  BSSY B1, `(.L_x_148) ;  /* 0x0000005000017945 */ /* 0x000fe40003800000 */
[----:B------:R-:W-:-:S05]  /*5110*/  FFMA R53, R53, R88, R4 ;  /* 0x0000005835357223 */ /* 0x000fca0000000004 */
[----:B------:R0:W-:Y:S05]  /*5120*/  @P2 STG.E desc[UR36][R62.64+0xe4], R53 ;  /* 0x0000e4353e002986 */ /* 0x0001ea000c101924 */
[----:B------:R-:W-:Y:S05]  /*5130*/  @!P1 BRA `(.L_x_149) ;  /* 0x0000000000049947 */ /* 0x000fea0003800000 */
[----:B------:R0:W5:Y:S02]  /*5140*/  LDG.E.LTC128B R118, desc[UR36][R56.64+0xe0] ;  /* 0x0000e02438767981 */ /* 0x000164000c1e1920 */
.L_x_149:
[----:B------:R-:W-:Y:S05]  /*5150*/  BSYNC B1 ;  /* 0x0000000000017941 */ /* 0x000fea0003800000 */
.L_x_148:
        /* <DEDUP_REMOVED lines=9> */
.L_x_151:
[----:B------:R-:W-:Y:S05]  /*51f0*/  BSYNC B1 ;  /* 0x0000000000017941 */ /* 0x000fea0003800000 */
.L_x_150:
[----:B-----5:R-:W-:-:S04]  /*5200*/  FMUL R118, R118, R89 ;  /* 0x0000005976767220 */ /* 0x020fc80000400000 */
[----:B------:R-:W-:Y:S01]  /*5210*/  FFMA R55, R55, R88, R118 ;  /* 0x0000005837377223 */ /* 0x000fe20000000076 */
[----:B------:R-:W-:Y:S06]  /*5220*/  @!P0 BRA `(.L_x_152) ;  /* 0x00000010007c8947 */ /* 0x000fec0003800000 */
[----:B------:R0:W-:Y:S01]  /*5230*/  STG.E desc[UR36][R6.64+0xe4], R55 ;  /* 0x0000e43706007986 */ /* 0x0001e2000c101924 */
[----:B------:R-:W-:Y:S05]  /*5240*/  BRA `(.L_x_152) ;  /* 0x0000001000747947 */ /* 0x000fea0003800000 */
.L_x_29:
[----:B------:R-:W-:Y:S01]  /*5250*/  ULDC.64 UR4, c[0x0][0x5c0] ;  /* 0x0001700000047ab9 */ /* 0x000fe20000000a00 */
[----:B------:R-:W-:Y:S01]  /*5260*/  ISETP.GT.AND P4, PT, R4, 0x1, PT ;  /* 0x000000010400780c */ /* 0x000fe20003f84270 */
[-C--:B------:R-:W-:Y:S01]  /*5270*/  FMUL R5, R56, R88.reuse ;  /* 0x0000005838057220 */ /* 0x080fe20000400000 */
[----:B------:R-:W-:Y:S01]  /*5280*/  LEA R8, P1, R12, UR4, 0x2 ;  /* 0x000000040c087c11 */ /* 0x000fe2000f8210ff */
[C---:B------:R-:W-:Y:S02]  /*5290*/  IMAD.SHL.U32 R15, R90.reuse, 0x4, RZ ;  /* 0x000000045a0f7824 */ /* 0x040fe400078e00ff */
[-C--:B------:R-:W-:Y:S01]  /*52a0*/  FMUL R57, R57, R88.reuse ;  /* 0x0000005839397220 */ /* 0x080fe20000400000 */
[----:B------:R-:W-:Y:S01]  /*52b0*/  SHF.L.U64.HI R7, R90, 0x2, R93 ;  /* 0x000000025a077819 */ /* 0x000fe2000001025d */
[-C--:B------:R-:W-:Y:S01]  /*52c0*/  FMUL R59, R59, R88.reuse ;  /* 0x000000583b3b7220 */ /* 0x080fe20000400000 */
[----:B------:R-:W-:Y:S01]  /*52d0*/  LEA.HI.X R9, R12, UR5, R101, 0x2, P1 ;  /* 0x000000050c097c11 */ /* 0x000fe200088f1465 */
[-C--:B------:R-:W-:Y:S01]  /*52e0*/  FMUL R13, R58, R88.reuse ;  /* 0x000000583a0d7220 */ /* 0x080fe20000400000 */
[----:B------:R-:W-:Y:S01]  /*52f0*/  ISETP.GT.AND P1, PT, R3, RZ, P4 ;  /* 0x000000ff0300720c */ /* 0x000fe20002724270 */
[----:B------:R-:W-:Y:S01]  /*5300*/  FMUL R61, R61, R88 ;  /* 0x000000583d3d7220 */ /* 0x000fe20000400000 */
[----:B------:R-:W-:Y:S01]  /*5310*/  IADD3 R10, P2, R15, R8, RZ ;  /* 0x000000080f0a7210 */ /* 0x000fe20007f5e0ff */
[----:B------:R0:W-:Y:S01]  /*5320*/  @P0 STG.E desc[UR36][R8.64], R5 ;  /* 0x0000000508000986 */ /* 0x0001e2000c101924 */
[----:B------:R-:W-:Y:S01]  /*5330*/  ISETP.GT.AND P0, PT, R3, 0x8, P4 ;  /* 0x000000080300780c */ /* 0x000fe20002704270 */
[-C--:B------:R-:W-:Y:S01]  /*5340*/  FMUL R63, R63, R88.reuse ;  /* 0x000000583f3f7220 */ /* 0x080fe20000400000 */
[----:B------:R-:W-:Y:S01]  /*5350*/  SHF.L.U32 R101, R91, 0x2, RZ ;  /* 0x000000025b657819 */ /* 0x000fe200000006ff */
[----:B------:R-:W-:Y:S01]  /*5360*/  IMAD.X R11, R7, 0x1, R9, P2 ;  /* 0x00000001070b7824 */ /* 0x000fe200010e0609 */
[----:B------:R-:W-:Y:S01]  /*5370*/  SHF.L.U64.HI R19, R91, 0x2, R92 ;  /* 0x000000025b137819 */ /* 0x000fe2000001025c */
[-C--:B------:R-:W-:Y:S01]  /*5380*/  FMUL R65, R65, R88.reuse ;  /* 0x0000005841417220 */ /* 0x080fe20000400000 */
[C---:B------:R-:W-:Y:S01]  /*5390*/  ISETP.GT.AND P5, PT, R4.reuse, 0x8, PT ;  /* 0x000000080400780c */ /* 0x040fe20003fa4270 */
[----:B------:R-:W-:Y:S01]  /*53a0*/  FMUL R67, R67, R88 ;  /* 0x0000005843437220 */ /* 0x000fe20000400000 */
[----:B------:R-:W-:Y:S01]  /*53b0*/  ISETP.GT.AND P4, PT, R4, 0x9, PT ;  /* 0x000000090400780c */ /* 0x000fe20003f84270 */
[----:B------:R-:W-:Y:S01]  /*53c0*/  @P1 STG.E desc[UR36][R8.64+0x4], R57 ;  /* 0x0000043908001986 */ /* 0x000fe2000c101924 */
[----:B------:R-:W-:Y:S01]  /*53d0*/  IADD3 R6, P1, P2, R101, R8, R15 ;  /* 0x0000000865067210 */ /* 0x000fe20007a3e00f */
[-C--:B0-----:R-:W-:Y:S01]  /*53e0*/  FMUL R5, R60, R88.reuse ;  /* 0x000000583c057220 */ /* 0x081fe20000400000 */
[----:B------:R-:W-:Y:S01]  /*53f0*/  ISETP.GT.AND P3, PT, R3, 0x8, P6 ;  /* 0x000000080300780c */ /* 0x000fe20003764270 */
[----:B------:R-:W-:Y:S01]  /*5400*/  @P0 STG.E desc[UR36][R10.64+0x4], R59 ;  /* 0x0000043b0a000986 */ /* 0x000fe2000c101924 */
[----:B------:R-:W-:Y:S01]  /*5410*/  IADD3.X R7, R19, R9, R7, P1, P2 ;  /* 0x0000000913077210 */ /* 0x000fe20000fe4407 */
[-C--:B------:R-:W-:Y:S01]  /*5420*/  FMUL R69, R69, R88.reuse ;  /* 0x0000005845457220 */ /* 0x080fe20000400000 */
[----:B------:R-:W-:Y:S01]  /*5430*/  ISETP.GT.AND P1, PT, R3, RZ, P5 ;  /* 0x000000ff0300720c */ /* 0x000fe20002f24270 */
[-C--:B------:R-:W-:Y:S01]  /*5440*/  FMUL R71, R71, R88.reuse ;  /* 0x0000005847477220 */ /* 0x080fe20000400000 */
[----:B------:R-:W-:Y:S01]  /*5450*/  ISETP.GT.AND P0, PT, R3, RZ, P4 ;  /* 0x000000ff0300720c */ /* 0x000fe20002704270 */
[-C--:B------:R-:W-:Y:S01]  /*5460*/  FMUL R73, R73, R88.reuse ;  /* 0x0000005849497220 */ /* 0x080fe20000400000 */
[C---:B------:R-:W-:Y:S01]  /*5470*/  ISETP.GT.AND P2, PT, R4.reuse, 0x11, PT ;  /* 0x000000110400780c */ /* 0x040fe20003f44270 */
[-C--:B------:R-:W-:Y:S01]  /*5480*/  FMUL R75, R75, R88.reuse ;  /* 0x000000584b4b7220 */ /* 0x080fe20000400000 */
[-C--:B------:R-:W-:Y:S01]  /*5490*/  FMUL R77, R77, R88.reuse ;  /* 0x000000584d4d7220 */ /* 0x080fe20000400000 */
[-C--:B------:R-:W-:Y:S01]  /*54a0*/  FMUL R79, R79, R88.reuse ;  /* 0x000000584f4f7220 */ /* 0x080fe20000400000 */
[-C--:B------:R-:W-:Y:S01]  /*54b0*/  FMUL R81, R81, R88.reuse ;  /* 0x0000005851517220 */ /* 0x080fe20000400000 */
[----:B------:R0:W-:Y:S01]  /*54c0*/  @P3 STG.E desc[UR36][R10.64], R13 ;  /* 0x0000000d0a003986 */ /* 0x0001e2000c101924 */
[C---:B------:R-:W-:Y:S01]  /*54d0*/  ISETP.GT.AND P3, PT, R4.reuse, 0x10, PT ;  /* 0x000000100400780c */ /* 0x040fe20003f64270 */
[-C--:B------:R-:W-:Y:S01]  /*54e0*/  FMUL R83, R83, R88.reuse ;  /* 0x0000005853537220 */ /* 0x080fe20000400000 */
[-C--:B------:R-:W-:Y:S01]  /*54f0*/  FMUL R85, R85, R88.reuse ;  /* 0x0000005855557220 */ /* 0x080fe20000400000 */
[----:B------:R1:W-:Y:S01]  /*5500*/  @P1 STG.E desc[UR36][R8.64+0x20], R5 ;  /* 0x0000200508001986 */ /* 0x0003e2000c101924 */
[----:B------:R-:W-:Y:S01]  /*5510*/  ISETP.GT.AND P1, PT, R3, 0x8, P5 ;  /* 0x000000080300780c */ /* 0x000fe20002f24270 */
[-C--:B------:R-:W-:Y:S01]  /*5520*/  FMUL R87, R87, R88.reuse ;  /* 0x0000005857577220 */ /* 0x080fe20000400000 */
[C---:B------:R-:W-:Y:S01]  /*5530*/  ISETP.GT.AND P5, PT, R4.reuse, 0x28, PT ;  /* 0x000000280400780c */ /* 0x040fe20003fa4270 */
[----:B------:R-:W-:Y:S01]  /*5540*/  @P0 STG.E desc[UR36][R8.64+0x24], R61 ;  /* 0x0000243d08000986 */ /* 0x000fe2000c101924 */
[----:B------:R-:W-:Y:S01]  /*5550*/  ISETP.GT.AND P0, PT, R3, 0x8, P4 ;  /* 0x000000080300780c */ /* 0x000fe20002704270 */
[-C--:B------:R-:W-:Y:S01]  /*5560*/  FMUL R25, R25, R88.reuse ;  /* 0x0000005819197220 */ /* 0x080fe20000400000 */
[----:B------:R-:W-:Y:S01]  /*5570*/  ISETP.GT.AND P4, PT, R4, 0x30, PT ;  /* 0x000000300400780c */ /* 0x000fe20003f84270 */
[-C--:B0-----:R-:W-:Y:S01]  /*5580*/  FMUL R13, R62, R88.reuse ;  /* 0x000000583e0d7220 */ /* 0x081fe20000400000 */
[----:B------:R-:W-:Y:S01]  /*5590*/  P2R R57, PR, RZ, 0x20 ;  /* 0x00000020ff397803 */ /* 0x000fe20000000000 */
[-C--:B------:R-:W-:Y:S01]  /*55a0*/  FMUL R27, R27, R88.reuse ;  /* 0x000000581b1b7220 */ /* 0x080fe20000400000 */
[-C--:B------:R-:W-:Y:S01]  /*55b0*/  FMUL R29, R29, R88.reuse ;  /* 0x000000581d1d7220 */ /* 0x080fe20000400000 */
[-C--:B-1----:R-:W-:Y:S01]  /*55c0*/  FMUL R5, R64, R88.reuse ;  /* 0x0000005840057220 */ /* 0x082fe20000400000 */
[-C--:B------:R-:W-:Y:S01]  /*55d0*/  FMUL R31, R31, R88.reuse ;  /* 0x000000581f1f7220 */ /* 0x080fe20000400000 */
[----:B------:R0:W-:Y:S01]  /*55e0*/  @P1 STG.E desc[UR36][R10.64+0x20], R13 ;  /* 0x0000200d0a001986 */ /* 0x0001e2000c101924 */
[----:B------:R-:W-:Y:S01]  /*55f0*/  ISETP.GT.AND P1, PT, R4, 0x19, PT ;  /* 0x000000190400780c */ /* 0x000fe20003f24270 */
[-C--:B------:R-:W-:Y:S01]  /*5600*/  FMUL R33, R33, R88.reuse ;  /* 0x0000005821217220 */ /* 0x080fe20000400000 */
[-C--:B------:R-:W-:Y:S01]  /*5610*/  FMUL R35, R35, R88.reuse ;  /* 0x0000005823237220 */ /* 0x080fe20000400000 */
[----:B------:R-:W-:Y:S01]  /*5620*/  @P0 STG.E desc[UR36][R10.64+0x24], R63 ;  /* 0x0000243f0a000986 */ /* 0x000fe2000c101924 */
[----:B------:R-:W-:Y:S01]  /*5630*/  ISETP.GT.AND P0, PT, R3, RZ, P3 ;  /* 0x000000ff0300720c */ /* 0x000fe20001f04270 */
[-C--:B------:R-:W-:Y:S01]  /*5640*/  FMUL R37, R37, R88.reuse ;  /* 0x0000005825257220 */ /* 0x080fe20000400000 */
[-C--:B------:R-:W-:Y:S01]  /*5650*/  FMUL R39, R39, R88.reuse ;  /* 0x0000005827277220 */ /* 0x080fe20000400000 */
[-C--:B------:R-:W-:Y:S01]  /*5660*/  FMUL R41, R41, R88.reuse ;  /* 0x0000005829297220 */ /* 0x080fe20000400000 */
[-C--:B------:R-:W-:Y:S01]  /*5670*/  FMUL R43, R43, R88.reuse ;  /* 0x000000582b2b7220 */ /* 0x080fe20000400000 */
[-C--:B------:R-:W-:Y:S01]  /*5680*/  FMUL R45, R45, R88.reuse ;  /* 0x000000582d2d7220 */ /* 0x080fe20000400000 */
[-C--:B------:R-:W-:Y:S01]  /*5690*/  FMUL R47, R47, R88.reuse ;  /* 0x000000582f2f7220 */ /* 0x080fe20000400000 */
[-C--:B0-----:R-:W-:Y:S01]  /*56a0*/  FMUL R13, R66, R88.reuse ;  /* 0x00000058420d7220 */ /* 0x081fe20000400000 */
[-C--:B------:R-:W-:Y:S01]  /*56b0*/  FMUL R49, R49, R88.reuse ;  /* 0x0000005831317220 */ /* 0x080fe20000400000 */
[-C--:B------:R-:W-:Y:S01]  /*56c0*/  FMUL R51, R51, R88.reuse ;  /* 0x0000005833337220 */ /* 0x080fe20000400000 */
[-C--:B------:R-:W-:Y:S01]  /*56d0*/  FMUL R53, R53, R88.reuse ;  /* 0x0000005835357220 */ /* 0x080fe20000400000 */
[----:B------:R-:W-:-:S02]  /*56e0*/  FMUL R55, R55, R88 ;  /* 0x0000005837377220 */ /* 0x000fc40000400000 */
[----:B------:R0:W-:Y:S01]  /*56f0*/  @P0 STG.E desc[UR36][R8.64+0x40], R5 ;  /* 0x0000400508000986 */ /* 0x0001e2000c101924 */
[----:B------:R-:W-:Y:S01]  /*5700*/  ISETP.GT.AND P0, PT, R3, RZ, P2 ;  /* 0x000000ff0300720c */ /* 0x000fe20001704270 */
[----:B0-----:R-:W-:-:S12]  /*5710*/  FMUL R5, R68, R88 ;  /* 0x0000005844057220 */ /* 0x001fd80000400000 */
[----:B------:R-:W-:Y:S01]  /*5720*/  @P0 STG.E desc[UR36][R8.64+0x44], R65 ;  /* 0x0000444108000986 */ /* 0x000fe2000c101924 */
[----:B------:R-:W-:Y:S02]  /*5730*/  ISETP.GT.AND P0, PT, R3, 0x8, P3 ;  /* 0x000000080300780c */ /* 0x000fe40001f04270 */
[----:B------:R-:W-:-:S04]  /*5740*/  ISETP.GT.AND P3, PT, R4, 0x29, PT ;  /* 0x000000290400780c */ /* 0x000fc80003f64270 */
[----:B------:R-:W-:-:S07]  /*5750*/  P2R R56, PR, RZ, 0x8 ;  /* 0x00000008ff387803 */ /* 0x000fce0000000000 */
[----:B------:R0:W-:Y:S01]  /*5760*/  @P0 STG.E desc[UR36][R10.64+0x40], R13 ;  /* 0x0000400d0a000986 */ /* 0x0001e2000c101924 */
[----:B------:R-:W-:Y:S02]  /*5770*/  ISETP.GT.AND P0, PT, R3, 0x8, P2 ;  /* 0x000000080300780c */ /* 0x000fe40001704270 */
[----:B------:R-:W-:Y:S01]  /*5780*/  ISETP.GT.AND P2, PT, R4, 0x18, PT ;  /* 0x000000180400780c */ /* 0x000fe20003f44270 */
[----:B0-----:R-:W-:-:S10]  /*5790*/  FMUL R13, R70, R88 ;  /* 0x00000058460d7220 */ /* 0x001fd40000400000 */
[----:B------:R-:W-:Y:S01]  /*57a0*/  @P0 STG.E desc[UR36][R10.64+0x44], R67 ;  /* 0x000044430a000986 */ /* 0x000fe2000c101924 */
[----:B------:R-:W-:-:S13]  /*57b0*/  ISETP.GT.AND P0, PT, R3, RZ, P2 ;  /* 0x000000ff0300720c */ /* 0x000fda0001704270 */
[----:B------:R0:W-:Y:S01]  /*57c0*/  @P0 STG.E desc[UR36][R8.64+0x60], R5 ;  /* 0x0000600508000986 */ /* 0x0001e2000c101924 */
[----:B------:R-:W-:Y:S01]  /*57d0*/  ISETP.GT.AND P0, PT, R3, RZ, P1 ;  /* 0x000000ff0300720c */ /* 0x000fe20000f04270 */
[----:B0-----:R-:W-:-:S12]  /*57e0*/  FMUL R5, R72, R88 ;  /* 0x0000005848057220 */ /* 0x001fd80000400000 */
[----:B------:R-:W-:Y:S01]  /*57f0*/  @P0 STG.E desc[UR36][R8.64+0x64], R69 ;  /* 0x0000644508000986 */ /* 0x000fe2000c101924 */
[----:B------:R-:W-:Y:S02]  /*5800*/  ISETP.GT.AND P0, PT, R3, 0x8, P2 ;  /* 0x000000080300780c */ /* 0x000fe40001704270 */
[----:B------:R-:W-:-:S11]  /*5810*/  ISETP.GT.AND P2, PT, R4, 0x20, PT ;  /* 0x000000200400780c */ /* 0x000fd60003f44270 */
        /* <DEDUP_REMOVED lines=13> */
[----:B------:R-:W-:Y:S01]  /*58f0*/  ISETP.GT.AND P0, PT, R3, 0x8, P1 ;  /* 0x000000080300780c */ /* 0x000fe20000f04270 */
[----:B0-----:R-:W-:-:S12]  /*5900*/  FMUL R13, R78, R88 ;  /* 0x000000584e0d7220 */ /* 0x001fd80000400000 */
[----:B------:R-:W-:Y:S01]  /*5910*/  @P0 STG.E desc[UR36][R10.64+0x84], R75 ;  /* 0x0000844b0a000986 */ /* 0x000fe2000c101924 */
[----:B------:R-:W-:-:S13]  /*5920*/  ISETP.GT.AND P0, PT, R3, RZ, P5 ;  /* 0x000000ff0300720c */ /* 0x000fda0002f04270 */
[----:B------:R0:W-:Y:S01]  /*5930*/  @P0 STG.E desc[UR36][R8.64+0xa0], R5 ;  /* 0x0000a00508000986 */ /* 0x0001e2000c101924 */
[----:B------:R-:W-:Y:S01]  /*5940*/  ISETP.GT.AND P0, PT, R3, RZ, P3 ;  /* 0x000000ff0300720c */ /* 0x000fe20001f04270 */
[----:B0-----:R-:W-:-:S12]  /*5950*/  FMUL R5, R80, R88 ;  /* 0x0000005850057220 */ /* 0x001fd80000400000 */
[----:B------:R-:W-:Y:S01]  /*5960*/  @P0 STG.E desc[UR36][R8.64+0xa4], R77 ;  /* 0x0000a44d08000986 */ /* 0x000fe2000c101924 */
[----:B------:R-:W-:-:S13]  /*5970*/  ISETP.GT.AND P0, PT, R3, 0x8, P5 ;  /* 0x000000080300780c */ /* 0x000fda0002f04270 */
[----:B------:R0:W-:Y:S01]  /*5980*/  @P0 STG.E desc[UR36][R10.64+0xa0], R13 ;  /* 0x0000a00d0a000986 */ /* 0x0001e2000c101924 */
[C---:B------:R-:W-:Y:S02]  /*5990*/  ISETP.GT.AND P0, PT, R3.reuse, 0x8, P3 ;  /* 0x000000080300780c */ /* 0x040fe40001f04270 */
[----:B------:R-:W-:Y:S01]  /*59a0*/  ISETP.GT.AND P3, PT, R3, 0x8, P2 ;  /* 0x000000080300780c */ /* 0x000fe20001764270 */
[----:B0-----:R-:W-:-:S10]  /*59b0*/  FMUL R13, R82, R88 ;  /* 0x00000058520d7220 */ /* 0x001fd40000400000 */
[----:B------:R-:W-:Y:S01]  /*59c0*/  @P0 STG.E desc[UR36][R10.64+0xa4], R79 ;  /* 0x0000a44f0a000986 */ /* 0x000fe2000c101924 */
[----:B------:R-:W-:-:S13]  /*59d0*/  ISETP.GT.AND P0, PT, R3, RZ, P4 ;  /* 0x000000ff0300720c */ /* 0x000fda0002704270 */
[----:B------:R0:W-:Y:S01]  /*59e0*/  @P0 STG.E desc[UR36][R8.64+0xc0], R5 ;  /* 0x0000c00508000986 */ /* 0x0001e2000c101924 */
[----:B------:R-:W-:-:S04]  /*59f0*/  ISETP.GT.AND P0, PT, R4, 0x31, PT ;  /* 0x000000310400780c */ /* 0x000fc80003f04270 */
[----:B------:R-:W-:Y:S01]  /*5a00*/  ISETP.GT.AND P1, PT, R3, RZ, P0 ;  /* 0x000000ff0300720c */ /* 0x000fe20000724270 */
[----:B0-----:R-:W-:-:S12]  /*5a10*/  FMUL R5, R84, R88 ;  /* 0x0000005854057220 */ /* 0x001fd80000400000 */
[----:B------:R-:W-:Y:S01]  /*5a20*/  @P1 STG.E desc[UR36][R8.64+0xc4], R81 ;  /* 0x0000c45108001986 */ /* 0x000fe2000c101924 */
[----:B------:R-:W-:-:S13]  /*5a30*/  ISETP.GT.AND P1, PT, R3, 0x8, P4 ;  /* 0x000000080300780c */ /* 0x000fda0002724270 */
[----:B------:R0:W-:Y:S01]  /*5a40*/  @P1 STG.E desc[UR36][R10.64+0xc0], R13 ;  /* 0x0000c00d0a001986 */ /* 0x0001e2000c101924 */
[----:B------:R-:W-:-:S13]  /*5a50*/  ISETP.GT.AND P1, PT, R3, 0x8, P0 ;  /* 0x000000080300780c */ /* 0x000fda0000724270 */
[----:B------:R-:W-:Y:S01]  /*5a60*/  @P1 STG.E desc[UR36][R10.64+0xc4], R83 ;  /* 0x0000c4530a001986 */ /* 0x000fe2000c101924 */
[----:B------:R-:W-:-:S05]  /*5a70*/  IADD3 R14, P1, R101, R10, RZ ;  /* 0x0000000a650e7210 */ /* 0x000fca0007f3e0ff */
[----:B------:R-:W-:Y:S01]  /*5a80*/  IMAD.X R15, R19, 0x1, R11, P1 ;  /* 0x00000001130f7824 */ /* 0x000fe200008e060b */
[----:B------:R-:W-:-:S13]  /*5a90*/  ISETP.GT.AND P1, PT, R3, RZ, P2 ;  /* 0x000000ff0300720c */ /* 0x000fda0001724270 */
[----:B------:R1:W-:Y:S01]  /*5aa0*/  @P1 STG.E desc[UR36][R8.64+0xe0], R5 ;  /* 0x0000e00508001986 */ /* 0x0003e2000c101924 */
[----:B------:R-:W-:-:S05]  /*5ab0*/  IADD3 R20, P1, R101, R10, RZ ;  /* 0x0000000a65147210 */ /* 0x000fca0007f3e0ff */
[----:B------:R-:W-:Y:S01]  /*5ac0*/  IMAD.X R21, R19, 0x1, R11, P1 ;  /* 0x0000000113157824 */ /* 0x000fe200008e060b */
[----:B------:R-:W-:-:S05]  /*5ad0*/  IADD3 R12, P1, R101, R8, RZ ;  /* 0x00000008650c7210 */ /* 0x000fca0007f3e0ff */
[----:B0-----:R-:W-:Y:S01]  /*5ae0*/  IMAD.X R13, R19, 0x1, R9, P1 ;  /* 0x00000001130d7824 */ /* 0x001fe200008e0609 */
[----:B------:R-:W-:Y:S01]  /*5af0*/  ISETP.GT.AND P1, PT, R4, 0x39, PT ;  /* 0x000000390400780c */ /* 0x000fe20003f24270 */
[-C--:B------:R-:W-:Y:S01]  /*5b00*/  FMUL R19, R86, R88.reuse ;  /* 0x0000005856137220 */ /* 0x080fe20000400000 */
[----:B-1----:R-:W-:Y:S02]  /*5b10*/  FMUL R5, R24, R88 ;  /* 0x0000005818057220 */ /* 0x002fe40000400000 */
[----:B------:R-:W-:-:S13]  /*5b20*/  ISETP.GT.AND P5, PT, R3, RZ, P1 ;  /* 0x000000ff0300720c */ /* 0x000fda0000fa4270 */
[----:B------:R-:W-:Y:S01]  /*5b30*/  @P5 STG.E desc[UR36][R8.64+0xe4], R85 ;  /* 0x0000e45508005986 */ /* 0x000fe2000c101924 */
[----:B------:R-:W-:-:S03]  /*5b40*/  ISETP.GT.AND P5, PT, R4, 0x1, PT ;  /* 0x000000010400780c */ /* 0x000fc60003fa4270 */
[----:B------:R0:W-:Y:S01]  /*5b50*/  @P3 STG.E desc[UR36][R10.64+0xe0], R19 ;  /* 0x0000e0130a003986 */ /* 0x0001e2000c101924 */
[C---:B------:R-:W-:Y:S02]  /*5b60*/  ISETP.GT.AND P3, PT, R3.reuse, 0x8, P1 ;  /* 0x000000080300780c */ /* 0x040fe40000f64270 */
[----:B------:R-:W-:Y:S01]  /*5b70*/  ISETP.GT.AND P5, PT, R3, 0x80, P5 ;  /* 0x000000800300780c */ /* 0x000fe20002fa4270 */
[----:B0-----:R-:W-:-:S10]  /*5b80*/  FMUL R19, R26, R88 ;  /* 0x000000581a137220 */ /* 0x001fd40000400000 */
[----:B------:R0:W-:Y:S01]  /*5b90*/  @P3 STG.E desc[UR36][R10.64+0xe4], R87 ;  /* 0x0000e4570a003986 */ /* 0x0001e2000c101924 */
[C---:B------:R-:W-:Y:S01]  /*5ba0*/  ISETP.GT.AND P3, PT, R3.reuse, 0x80, P6 ;  /* 0x000000800300780c */ /* 0x040fe20003764270 */
[----:B------:R-:W-:Y:S01]  /*5bb0*/  @P5 IMAD.MOV.U32 R8, RZ, RZ, R12 ;  /* 0x000000ffff085224 */ /* 0x000fe200078e000c */
[----:B------:R-:W-:Y:S01]  /*5bc0*/  ISETP.GT.AND P6, PT, R3, 0x88, P6 ;  /* 0x000000880300780c */ /* 0x000fe200037c4270 */
[----:B------:R-:W-:Y:S02]  /*5bd0*/  @P5 IMAD.MOV.U32 R9, RZ, RZ, R13 ;  /* 0x000000ffff095224 */ /* 0x000fe400078e000d */
[----:B0-----:R-:W-:-:S08]  /*5be0*/  FMUL R11, R30, R88 ;  /* 0x000000581e0b7220 */ /* 0x001fd00000400000 */
[----:B------:R0:W-:Y:S01]  /*5bf0*/  @P3 STG.E desc[UR36][R12.64], R5 ;  /* 0x000000050c003986 */ /* 0x0001e2000c101924 */
[----:B------:R-:W-:-:S03]  /*5c00*/  ISETP.NE.AND P3, PT, R56, RZ, PT ;  /* 0x000000ff3800720c */ /* 0x000fc60003f65270 */
[----:B------:R-:W-:Y:S01]  /*5c10*/  @P5 STG.E desc[UR36][R8.64+0x4], R25 ;  /* 0x0000041908005986 */ /* 0x000fe2000c101924 */
[----:B------:R-:W-:-:S03]  /*5c20*/  ISETP.NE.AND P5, PT, R57, RZ, PT ;  /* 0x000000ff3900720c */ /* 0x000fc60003fa5270 */
[----:B------:R1:W-:Y:S01]  /*5c30*/  @P6 STG.E desc[UR36][R14.64], R19 ;  /* 0x000000130e006986 */ /* 0x0003e2000c101924 */
[----:B------:R-:W-:Y:S01]  /*5c40*/  ISETP.GT.AND P6, PT, R4, 0x1, PT ;  /* 0x000000010400780c */ /* 0x000fe20003fc4270 */
[----:B0-----:R-:W-:-:S03]  /*5c50*/  FMUL R5, R28, R88 ;  /* 0x000000581c057220 */ /* 0x001fc60000400000 */
[----:B------:R-:W-:Y:S01]  /*5c60*/  ISETP.GT.AND P6, PT, R3, 0x88, P6 ;  /* 0x000000880300780c */ /* 0x000fe200037c4270 */
[----:B-1----:R-:W-:-:S12]  /*5c70*/  FMUL R15, R44, R88 ;  /* 0x000000582c0f7220 */ /* 0x002fd80000400000 */
[----:B------:R-:W-:Y:S01]  /*5c80*/  @P6 STG.E desc[UR36][R20.64+0x4], R27 ;  /* 0x0000041b14006986 */ /* 0x000fe2000c101924 */
[----:B------:R-:W-:-:S04]  /*5c90*/  ISETP.GT.AND P6, PT, R4, 0x8, PT ;  /* 0x000000080400780c */ /* 0x000fc80003fc4270 */
[----:B------:R-:W-:-:S13]  /*5ca0*/  ISETP.GT.AND P6, PT, R3, 0x80, P6 ;  /* 0x000000800300780c */ /* 0x000fda00037c4270 */
[----:B------:R-:W-:Y:S01]  /*5cb0*/  @P6 IMAD.MOV.U32 R8, RZ, RZ, R12 ;  /* 0x000000ffff086224 */ /* 0x000fe200078e000c */
[----:B------:R-:W-:-:S05]  /*5cc0*/  @P6 MOV R9, R13 ;  /* 0x0000000d00096202 */ /* 0x000fca0000000f00 */
[----:B------:R0:W-:Y:S01]  /*5cd0*/  @P6 STG.E desc[UR36][R8.64+0x20], R5 ;  /* 0x0000200508006986 */ /* 0x0001e2000c101924 */
[----:B------:R-:W-:-:S04]  /*5ce0*/  ISETP.GT.AND P6, PT, R4, 0x9, PT ;  /* 0x000000090400780c */ /* 0x000fc80003fc4270 */
[----:B------:R-:W-:Y:S01]  /*5cf0*/  ISETP.GT.AND P6, PT, R3, 0x80, P6 ;  /* 0x000000800300780c */ /* 0x000fe200037c4270 */
[----:B0-----:R-:W-:-:S12]  /*5d00*/  FMUL R5, R32, R88 ;  /* 0x0000005820057220 */ /* 0x001fd80000400000 */
[----:B------:R-:W-:Y:S02]  /*5d10*/  @P6 IMAD.MOV.U32 R8, RZ, RZ, R12 ;  /* 0x000000ffff086224 */ /* 0x000fe400078e000c */
[----:B------:R-:W-:-:S05]  /*5d20*/  @P6 IMAD.MOV.U32 R9, RZ, RZ, R13 ;  /* 0x000000ffff096224 */ /* 0x000fca00078e000d */
[----:B------:R-:W-:Y:S01]  /*5d30*/  @P6 STG.E desc[UR36][R8.64+0x24], R29 ;  /* 0x0000241d08006986 */ /* 0x000fe2000c101924 */
[----:B------:R-:W-:-:S04]  /*5d40*/  ISETP.GT.AND P6, PT, R4, 0x8, PT ;  /* 0x000000080400780c */ /* 0x000fc80003fc4270 */
[----:B------:R-:W-:-:S13]  /*5d50*/  ISETP.GT.AND P6, PT, R3, 0x88, P6 ;  /* 0x000000880300780c */ /* 0x000fda00037c4270 */
[----:B------:R0:W-:Y:S01]  /*5d60*/  @P6 STG.E desc[UR36][R6.64+0x20], R11 ;  /* 0x0000200b06006986 */ /* 0x0001e2000c101924 */
[----:B------:R-:W-:-:S04]  /*5d70*/  ISETP.GT.AND P6, PT, R4, 0x9, PT ;  /* 0x000000090400780c */ /* 0x000fc80003fc4270 */
[----:B------:R-:W-:Y:S01]  /*5d80*/  ISETP.GT.AND P6, PT, R3, 0x88, P6 ;  /* 0x000000880300780c */ /* 0x000fe200037c4270 */
[----:B0-----:R-:W-:-:S12]  /*5d90*/  FMUL R11, R34, R88 ;  /* 0x00000058220b7220 */ /* 0x001fd80000400000 */
[----:B------:R-:W-:Y:S01]  /*5da0*/  @P6 STG.E desc[UR36][R6.64+0x24], R31 ;  /* 0x0000241f06006986 */ /* 0x000fe2000c101924 */
[----:B------:R-:W-:-:S04]  /*5db0*/  ISETP.GT.AND P6, PT, R4, 0x10, PT ;  /* 0x000000100400780c */ /* 0x000fc80003fc4270 */
[----:B------:R-:W-:-:S13]  /*5dc0*/  ISETP.GT.AND P6, PT, R3, 0x80, P6 ;  /* 0x000000800300780c */ /* 0x000fda00037c4270 */
[----:B------:R-:W-:Y:S02]  /*5dd0*/  @P6 IMAD.MOV.U32 R8, RZ, RZ, R12 ;  /* 0x000000ffff086224 */ /* 0x000fe400078e000c */
[----:B------:R-:W-:-:S05]  /*5de0*/  @P6 IMAD.MOV.U32 R9, RZ, RZ, R13 ;  /* 0x000000ffff096224 */ /* 0x000fca00078e000d */
        /* <DEDUP_REMOVED lines=38> */
[----:B------:R-:W-:-:S13]  /*6050*/  ISETP.GT.AND P6, PT, R3, 0x80, P6 ;  /* 0x000000800300780c */ /* 0x000fda00037c4270 */
[----:B0-----:R-:W-:Y:S02]  /*6060*/  @P6 IMAD.MOV.U32 R8, RZ, RZ, R12 ;  /* 0x000000ffff086224 */ /* 0x001fe400078e000c */
[----:B------:R-:W-:-:S05]  /*6070*/  @P6 IMAD.MOV.U32 R9, RZ, RZ, R13 ;  /* 0x000000ffff096224 */ /* 0x000fca00078e000d */
[----:B------:R0:W-:Y:S01]  /*6080*/  @P6 STG.E desc[UR36][R8.64+0x84], R41 ;  /* 0x0000842908006986 */ /* 0x0001e2000c101924 */
[----:B------:R-:W-:-:S04]  /*6090*/  ISETP.GT.AND P6, PT, R4, 0x20, PT ;  /* 0x000000200400780c */ /* 0x000fc80003fc4270 */
[----:B------:R-:W-:Y:S01]  /*60a0*/  ISETP.GT.AND P6, PT, R3, 0x88, P6 ;  /* 0x000000880300780c */ /* 0x000fe200037c4270 */
[----:B0-----:R-:W-:-:S12]  /*60b0*/  FMUL R9, R46, R88 ;  /* 0x000000582e097220 */ /* 0x001fd80000400000 */
[----:B------:R0:W-:Y:S01]  /*60c0*/  @P6 STG.E desc[UR36][R6.64+0x80], R11 ;  /* 0x0000800b06006986 */ /* 0x0001e2000c101924 */
[----:B------:R-:W-:-:S04]  /*60d0*/  ISETP.GT.AND P6, PT, R4, 0x21, PT ;  /* 0x000000210400780c */ /* 0x000fc80003fc4270 */
[----:B------:R-:W-:Y:S01]  /*60e0*/  ISETP.GT.AND P6, PT, R3, 0x88, P6 ;  /* 0x000000880300780c */ /* 0x000fe200037c4270 */
[----:B0-----:R-:W-:-:S12]  /*60f0*/  FMUL R11, R48, R88 ;  /* 0x00000058300b7220 */ /* 0x001fd80000400000 */
[----:B------:R-:W-:Y:S01]  /*6100*/  @P6 IMAD.MOV.U32 R4, RZ, RZ, R6 ;  /* 0x000000ffff046224 */ /* 0x000fe200078e0006 */
[----:B------:R-:W-:-:S05]  /*6110*/  @P6 MOV R5, R7 ;  /* 0x0000000700056202 */ /* 0x000fca0000000f00 */
[----:B------:R0:W-:Y:S01]  /*6120*/  @P6 STG.E desc[UR36][R4.64+0x84], R43 ;  /* 0x0000842b04006986 */ /* 0x0001e2000c101924 */
[C---:B------:R-:W-:Y:S02]  /*6130*/  ISETP.GT.AND P6, PT, R3.reuse, 0x80, P5 ;  /* 0x000000800300780c */ /* 0x040fe40002fc4270 */
[----:B------:R-:W-:-:S11]  /*6140*/  ISETP.GT.AND P5, PT, R3, 0x88, P5 ;  /* 0x000000880300780c */ /* 0x000fd60002fa4270 */
[----:B0-----:R-:W-:Y:S02]  /*6150*/  @P6 IMAD.MOV.U32 R4, RZ, RZ, R12 ;  /* 0x000000ffff046224 */ /* 0x001fe400078e000c */
[----:B------:R-:W-:-:S05]  /*6160*/  @P6 IMAD.MOV.U32 R5, RZ, RZ, R13 ;  /* 0x000000ffff056224 */ /* 0x000fca00078e000d */
[----:B------:R0:W-:Y:S01]  /*6170*/  @P6 STG.E desc[UR36][R4.64+0xa0], R15 ;  /* 0x0000a00f04006986 */ /* 0x0001e2000c101924 */
[C---:B------:R-:W-:Y:S02]  /*6180*/  ISETP.GT.AND P6, PT, R3.reuse, 0x80, P3 ;  /* 0x000000800300780c */ /* 0x040fe40001fc4270 */
[----:B------:R-:W-:-:S11]  /*6190*/  ISETP.GT.AND P3, PT, R3, 0x88, P3 ;  /* 0x000000880300780c */ /* 0x000fd60001f64270 */
[----:B0-----:R-:W-:Y:S02]  /*61a0*/  @P6 IMAD.MOV.U32 R4, RZ, RZ, R12 ;  /* 0x000000ffff046224 */ /* 0x001fe400078e000c */
[----:B------:R-:W-:-:S05]  /*61b0*/  @P6 IMAD.MOV.U32 R5, RZ, RZ, R13 ;  /* 0x000000ffff056224 */ /* 0x000fca00078e000d */
[----:B------:R0:W-:Y:S02]  /*61c0*/  @P6 STG.E desc[UR36][R4.64+0xa4], R45 ;  /* 0x0000a42d04006986 */ /* 0x0001e4000c101924 */
[----:B0-----:R-:W-:Y:S02]  /*61d0*/  @P5 IMAD.MOV.U32 R4, RZ, RZ, R6 ;  /* 0x000000ffff045224 */ /* 0x001fe400078e0006 */
[----:B------:R-:W-:-:S05]  /*61e0*/  @P5 IMAD.MOV.U32 R5, RZ, RZ, R7 ;  /* 0x000000ffff055224 */ /* 0x000fca00078e0007 */
[----:B------:R0:W-:Y:S01]  /*61f0*/  @P5 STG.E desc[UR36][R4.64+0xa0], R9 ;  /* 0x0000a00904005986 */ /* 0x0001e2000c101924 */
[C---:B------:R-:W-:Y:S02]  /*6200*/  ISETP.GT.AND P5, PT, R3.reuse, 0x80, P4 ;  /* 0x000000800300780c */ /* 0x040fe400027a4270 */
[----:B------:R-:W-:Y:S01]  /*6210*/  ISETP.GT.AND P4, PT, R3, 0x88, P4 ;  /* 0x000000880300780c */ /* 0x000fe20002784270 */
[----:B0-----:R-:W-:Y:S01]  /*6220*/  @P3 IMAD.MOV.U32 R4, RZ, RZ, R6 ;  /* 0x000000ffff043224 */ /* 0x001fe200078e0006 */
[----:B------:R-:W-:Y:S01]  /*6230*/  @P3 MOV R5, R7 ;  /* 0x0000000700053202 */ /* 0x000fe20000000f00 */
[----:B------:R-:W-:-:S04]  /*6240*/  FMUL R9, R52, R88 ;  /* 0x0000005834097220 */ /* 0x000fc80000400000 */
[----:B------:R0:W-:Y:S01]  /*6250*/  @P3 STG.E desc[UR36][R4.64+0xa4], R47 ;  /* 0x0000a42f04003986 */ /* 0x0001e2000c101924 */
[C---:B------:R-:W-:Y:S02]  /*6260*/  ISETP.GT.AND P3, PT, R3.reuse, 0x80, P0 ;  /* 0x000000800300780c */ /* 0x040fe40000764270 */
[----:B------:R-:W-:Y:S01]  /*6270*/  ISETP.GT.AND P0, PT, R3, 0x88, P0 ;  /* 0x000000880300780c */ /* 0x000fe20000704270 */
[----:B0-----:R-:W-:Y:S02]  /*6280*/  @P5 IMAD.MOV.U32 R4, RZ, RZ, R12 ;  /* 0x000000ffff045224 */ /* 0x001fe400078e000c */
[----:B------:R-:W-:-:S05]  /*6290*/  @P5 IMAD.MOV.U32 R5, RZ, RZ, R13 ;  /* 0x000000ffff055224 */ /* 0x000fca00078e000d */
[----:B------:R0:W-:Y:S01]  /*62a0*/  @P5 STG.E desc[UR36][R4.64+0xc0], R11 ;  /* 0x0000c00b04005986 */ /* 0x0001e2000c101924 */
[C---:B------:R-:W-:Y:S02]  /*62b0*/  ISETP.GT.AND P5, PT, R3.reuse, 0x80, P2 ;  /* 0x000000800300780c */ /* 0x040fe400017a4270 */
[----:B------:R-:W-:Y:S01]  /*62c0*/  ISETP.GT.AND P2, PT, R3, 0x88, P2 ;  /* 0x000000880300780c */ /* 0x000fe20001744270 */
[----:B0-----:R-:W-:Y:S02]  /*62d0*/  @P3 IMAD.MOV.U32 R4, RZ, RZ, R12 ;  /* 0x000000ffff043224 */ /* 0x001fe400078e000c */
[----:B------:R-:W-:Y:S01]  /*62e0*/  FMUL R11, R54, R88 ;  /* 0x00000058360b7220 */ /* 0x000fe20000400000 */
[----:B------:R-:W-:-:S05]  /*62f0*/  @P3 IMAD.MOV.U32 R5, RZ, RZ, R13 ;  /* 0x000000ffff053224 */ /* 0x000fca00078e000d */
[----:B------:R0:W-:Y:S01]  /*6300*/  @P3 STG.E desc[UR36][R4.64+0xc4], R49 ;  /* 0x0000c43104003986 */ /* 0x0001e2000c101924 */
[C---:B------:R-:W-:Y:S02]  /*6310*/  ISETP.GT.AND P3, PT, R3.reuse, 0x80, P1 ;  /* 0x000000800300780c */ /* 0x040fe40000f64270 */
[----:B------:R-:W-:Y:S01]  /*6320*/  ISETP.GT.AND P1, PT, R3, 0x88, P1 ;  /* 0x000000880300780c */ /* 0x000fe20000f24270 */
[----:B------:R-:W-:Y:S01]  /*6330*/  FMUL R3, R50, R88 ;  /* 0x0000005832037220 */ /* 0x000fe20000400000 */
[----:B0-----:R-:W-:Y:S02]  /*6340*/  @P4 IMAD.MOV.U32 R4, RZ, RZ, R6 ;  /* 0x000000ffff044224 */ /* 0x001fe400078e0006 */
[----:B------:R-:W-:-:S05]  /*6350*/  @P4 IMAD.MOV.U32 R5, RZ, RZ, R7 ;  /* 0x000000ffff054224 */ /* 0x000fca00078e0007 */
[----:B------:R0:W-:Y:S02]  /*6360*/  @P4 STG.E desc[UR36][R4.64+0xc0], R3 ;  /* 0x0000c00304004986 */ /* 0x0001e4000c101924 */
[----:B0-----:R-:W-:Y:S01]  /*6370*/  @P0 IMAD.MOV.U32 R4, RZ, RZ, R6 ;  /* 0x000000ffff040224 */ /* 0x001fe200078e0006 */
[----:B------:R-:W-:-:S05]  /*6380*/  @P0 MOV R5, R7 ;  /* 0x0000000700050202 */ /* 0x000fca0000000f00 */
[----:B------:R0:W-:Y:S02]  /*6390*/  @P0 STG.E desc[UR36][R4.64+0xc4], R51 ;  /* 0x0000c43304000986 */ /* 0x0001e4000c101924 */
[----:B0-----:R-:W-:Y:S02]  /*63a0*/  @P5 IMAD.MOV.U32 R4, RZ, RZ, R12 ;  /* 0x000000ffff045224 */ /* 0x001fe400078e000c */
[----:B------:R-:W-:-:S05]  /*63b0*/  @P5 IMAD.MOV.U32 R5, RZ, RZ, R13 ;  /* 0x000000ffff055224 */ /* 0x000fca00078e000d */
[----:B------:R0:W-:Y:S04]  /*63c0*/  @P5 STG.E desc[UR36][R4.64+0xe0], R9 ;  /* 0x0000e00904005986 */ /* 0x0001e8000c101924 */
[----:B------:R1:W-:Y:S01]  /*63d0*/  @P3 STG.E desc[UR36][R12.64+0xe4], R53 ;  /* 0x0000e4350c003986 */ /* 0x0003e2000c101924 */
[----:B0-----:R-:W-:Y:S02]  /*63e0*/  @P2 IMAD.MOV.U32 R4, RZ, RZ, R6 ;  /* 0x000000ffff042224 */ /* 0x001fe400078e0006 */
[----:B------:R-:W-:-:S05]  /*63f0*/  @P2 IMAD.MOV.U32 R5, RZ, RZ, R7 ;  /* 0x000000ffff052224 */ /* 0x000fca00078e0007 */
[----:B------:R1:W-:Y:S04]  /*6400*/  @P2 STG.E desc[UR36][R4.64+0xe0], R11 ;  /* 0x0000e00b04002986 */ /* 0x0003e8000c101924 */
[----:B------:R1:W-:Y:S02]  /*6410*/  @P1 STG.E desc[UR36][R6.64+0xe4], R55 ;  /* 0x0000e43706001986 */ /* 0x0003e4000c101924 */
.L_x_152:
[----:B------:R-:W-:Y:S05]  /*6420*/  BSYNC B0 ;  /* 0x0000000000007941 */ /* 0x000fea0003800000 */
.L_x_28:
[----:B------:R-:W-:Y:S01]  /*6430*/  IADD3 R16, P0, R16, UR38, RZ ;  /* 0x0000002610107c10 */ /* 0x000fe2000ff1e0ff */
[----:B------:R-:W-:Y:S01]  /*6440*/  ULDC.64 UR4, c[0x0][0x650] ;  /* 0x0001940000047ab9 */ /* 0x000fe20000000a00 */
[----:B------:R-:W-:Y:S01]  /*6450*/  PRMT R3, RZ, 0x7610, R3 ;  /* 0x00007610ff037816 */ /* 0x000fe20000000003 */
[----:B------:R-:W-:Y:S01]  /*6460*/  IMAD.MOV.U32 R101, RZ, RZ, -0x1 ;  /* 0xffffffffff657424 */ /* 0x000fe200078e00ff */
[----:B------:R-:W-:Y:S01]  /*6470*/  IADD3.X R17, R17, UR41, RZ, P0, !PT ;  /* 0x0000002911117c10 */ /* 0x000fe200087fe4ff */
[----:B------:R-:W-:Y:S01]  /*6480*/  IMAD.MOV.U32 R19, RZ, RZ, -0x1 ;  /* 0xffffffffff137424 */ /* 0x000fe200078e00ff */
[----:B------:R-:W-:-:S04]  /*6490*/  ISETP.GE.U32.AND P0, PT, R16, UR4, PT ;  /* 0x0000000410007c0c */ /* 0x000fc8000bf06070 */
[----:B------:R-:W-:-:S13]  /*64a0*/  ISETP.GE.U32.AND.EX P0, PT, R17, UR5, PT, P0 ;  /* 0x0000000511007c0c */ /* 0x000fda000bf06100 */
[----:B------:R-:W-:Y:S05]  /*64b0*/  @P0 BRA `(.L_x_153) ;  /* 0x00000004004c0947 */ /* 0x000fea0003800000 */
[----:B-1--4-:R-:W1:Y:S01]  /*64c0*/  LDC.64 R10, c[0x0][0x628] ;  /* 0x00018a00ff0a7b82 */ /* 0x012e620000000a00 */
[----:B------:R-:W4:Y:S01]  /*64d0*/  S2R R12, SR_CTAID.X ;  /* 0x00000000000c7919 */ /* 0x000f220000002500 */
[----:B------:R-:W-:Y:S01]  /*64e0*/  IMAD.MOV.U32 R8, RZ, RZ, R16 ;  /* 0x000000ffff087224 */ /* 0x000fe200078e0010 */
[----:B0-----:R-:W-:Y:S01]  /*64f0*/  MOV R9, R17 ;  /* 0x0000001100097202 */ /* 0x001fe20000000f00 */
[----:B------:R-:W0:Y:S04]  /*6500*/  S2R R20, SR_CTAID.Y ;  /* 0x0000000000147919 */ /* 0x000e280000002600 */
[----:B------:R-:W0:Y:S08]  /*6510*/  LDC R0, c[0x0][0x630] ;  /* 0x00018c00ff007b82 */ /* 0x000e300000000800 */
[----:B------:R-:W0:Y:S01]  /*6520*/  LDC.64 R14, c[0x0][0x620] ;  /* 0x00018800ff0e7b82 */ /* 0x000e220000000a00 */
[----:B-1----:R-:W-:-:S04]  /*6530*/  ISETP.NE.U32.AND P0, PT, R10, RZ, PT ;  /* 0x000000ff0a00720c */ /* 0x002fc80003f05070 */
[----:B------:R-:W-:-:S13]  /*6540*/  ISETP.NE.AND.EX P0, PT, R11, RZ, PT, P0 ;  /* 0x000000ff0b00720c */ /* 0x000fda0003f05300 */
[----:B0---4-:R-:W-:Y:S05]  /*6550*/  @!P0 BRA `(.L_x_154) ;  /* 0x0000000000288947 */ /* 0x011fea0003800000 */
        /* <DEDUP_REMOVED lines=10> */
.L_x_154:
[-CC-:B------:R-:W-:Y:S01]  /*6600*/  SHF.R.U64 R19, R8, R0.reuse, R9.reuse ;  /* 0x0000000008137219 */ /* 0x180fe20000001209 */
[----:B------:R-:W0:Y:S01]  /*6610*/  LDC.64 R26, c[0x0][0x640] ;  /* 0x00019000ff1a7b82 */ /* 0x000e220000000a00 */
[----:B------:R-:W-:Y:S01]  /*6620*/  SHF.R.U32.HI R0, RZ, R0, R9 ;  /* 0x00000000ff007219 */ /* 0x000fe20000011609 */
[----:B------:R-:W-:Y:S01]  /*6630*/  ULDC UR4, c[0x0][0x150] ;  /* 0x0000540000047ab9 */ /* 0x000fe20000000800 */
[----:B------:R-:W-:Y:S02]  /*6640*/  IADD3 R3, P0, RZ, -R19, RZ ;  /* 0x80000013ff037210 */ /* 0x000fe40007f1e0ff */
[----:B------:R-:W-:-:S03]  /*6650*/  I2FP.F32.U32 R7, R12 ;  /* 0x0000000c00077245 */ /* 0x000fc60000201000 */
[----:B------:R-:W1:Y:S01]  /*6660*/  LDC R6, c[0x0][0x618] ;  /* 0x00018600ff067b82 */ /* 0x000e620000000800 */
[----:B------:R-:W-:Y:S02]  /*6670*/  IMAD.X R5, RZ, RZ, ~R0, P0 ;  /* 0x000000ffff057224 */ /* 0x000fe400000e0e00 */
[----:B------:R-:W-:Y:S01]  /*6680*/  FMUL R7, R7, UR4 ;  /* 0x0000000407077c20 */ /* 0x000fe20008400000 */
[----:B------:R-:W-:Y:S01]  /*6690*/  ULDC UR4, c[0x0][0x154] ;  /* 0x0000550000047ab9 */ /* 0x000fe20000000800 */
[-C--:B------:R-:W-:Y:S02]  /*66a0*/  IMAD R0, R5, R14.reuse, RZ ;  /* 0x0000000e05007224 */ /* 0x080fe400078e02ff */
[C---:B------:R-:W-:Y:S01]  /*66b0*/  IMAD.WIDE.U32 R4, R3.reuse, R14, R16 ;  /* 0x0000000e03047225 */ /* 0x040fe200078e0010 */
[----:B------:R-:W4:Y:S01]  /*66c0*/  LDC R11, c[0x0][0x608] ;  /* 0x00018200ff0b7b82 */ /* 0x000f220000000800 */
[----:B------:R-:W2:Y:S02]  /*66d0*/  F2I.U32.TRUNC.NTZ R7, R7 ;  /* 0x0000000700077305 */ /* 0x000ea4000020f000 */
[----:B------:R-:W-:-:S04]  /*66e0*/  IMAD R3, R3, R15, R0 ;  /* 0x0000000f03037224 */ /* 0x000fc800078e0200 */
[----:B------:R-:W-:Y:S01]  /*66f0*/  IMAD.IADD R3, R5, 0x1, R3 ;  /* 0x0000000105037824 */ /* 0x000fe200078e0203 */
[----:B------:R-:W3:Y:S01]  /*6700*/  LDC R8, c[0x0][0x658] ;  /* 0x00019600ff087b82 */ /* 0x000ee20000000800 */
[----:B------:R-:W-:Y:S02]  /*6710*/  I2FP.F32.U32 R5, R20 ;  /* 0x0000001400057245 */ /* 0x000fe40000201000 */
[----:B0-----:R-:W-:-:S04]  /*6720*/  ISETP.NE.U32.AND P0, PT, R26, RZ, PT ;  /* 0x000000ff1a00720c */ /* 0x001fc80003f05070 */
[----:B------:R-:W-:Y:S01]  /*6730*/  ISETP.NE.AND.EX P0, PT, R27, RZ, PT, P0 ;  /* 0x000000ff1b00720c */ /* 0x000fe20003f05300 */
[----:B------:R-:W0:Y:S01]  /*6740*/  LDC R9, c[0x0][0x144] ;  /* 0x00005100ff097b82 */ /* 0x000e220000000800 */
[-C--:B-1----:R-:W-:Y:S01]  /*6750*/  SHF.R.U64 R13, R4, R6.reuse, R3 ;  /* 0x00000006040d7219 */ /* 0x082fe20000001203 */
[----:B--2---:R-:W-:Y:S01]  /*6760*/  IMAD.MOV R7, RZ, RZ, -R7 ;  /* 0x000000ffff077224 */ /* 0x004fe200078e0a07 */
[----:B------:R-:W-:Y:S01]  /*6770*/  SHF.R.U32.HI R0, RZ, R6, R3 ;  /* 0x00000006ff007219 */ /* 0x000fe20000011603 */
[----:B------:R-:W-:-:S04]  /*6780*/  FMUL R6, R5, UR4 ;  /* 0x0000000405067c20 */ /* 0x000fc80008400000 */
[----:B------:R-:W1:Y:S01]  /*6790*/  LDC R21, c[0x0][0x148] ;  /* 0x00005200ff157b82 */ /* 0x000e620000000800 */
[----:B------:R2:W0:Y:S01]  /*67a0*/  F2I.U32.TRUNC.NTZ R14, R6 ;  /* 0x00000006000e7305 */ /* 0x000422000020f000 */
[-CC-:B----4-:R-:W-:Y:S02]  /*67b0*/  SHF.R.U64 R10, R13, R11.reuse, R0.reuse ;  /* 0x0000000b0d0a7219 */ /* 0x190fe40000001200 */
[----:B------:R-:W-:-:S04]  /*67c0*/  SHF.R.U32.HI R3, RZ, R11, R0 ;  /* 0x0000000bff037219 */ /* 0x000fc80000011600 */
[----:B------:R-:W4:Y:S01]  /*67d0*/  LDC R24, c[0x0][0x648] ;  /* 0x00019200ff187b82 */ /* 0x000f220000000800 */
[-CC-:B---3--:R-:W-:Y:S02]  /*67e0*/  SHF.R.U64 R15, R10, R8.reuse, R3.reuse ;  /* 0x000000080a0f7219 */ /* 0x188fe40000001203 */
[----:B------:R-:W-:-:S03]  /*67f0*/  SHF.R.U32.HI R5, RZ, R8, R3 ;  /* 0x00000008ff057219 */ /* 0x000fc60000011603 */
[----:B------:R-:W-:Y:S02]  /*6800*/  IMAD.MOV.U32 R4, RZ, RZ, R15 ;  /* 0x000000ffff047224 */ /* 0x000fe400078e000f */
[----:B------:R-:W3:Y:S01]  /*6810*/  LDC R28, c[0x0][0x638] ;  /* 0x00018e00ff1c7b82 */ /* 0x000ee20000000800 */
[----:B0-----:R-:W-:-:S07]  /*6820*/  IMAD R25, R9, R7, R12 ;  /* 0x0000000709197224 */ /* 0x001fce00078e020c */
[----:B------:R-:W0:Y:S08]  /*6830*/  LDC R29, c[0x0][0x610] ;  /* 0x00018400ff1d7b82 */ /* 0x000e300000000800 */
[----:B------:R-:W0:Y:S01]  /*6840*/  LDC R30, c[0x0][0x600] ;  /* 0x00018000ff1e7b82 */ /* 0x000e220000000800 */
[----:B-12---:R-:W-:Y:S05]  /*6850*/  @!P0 BRA `(.L_x_155) ;  /* 0x0000000000288947 */ /* 0x006fea0003800000 */
[----:B------:R-:W1:Y:S02]  /*6860*/  LDC R0, c[0x0][0x64c] ;  /* 0x00019300ff007b82 */ /* 0x000e640000000800 */
[----:B-1----:R-:W-:-:S04]  /*6870*/  IADD3 R3, P0, R15, R0, RZ ;  /* 0x000000000f037210 */ /* 0x002fc80007f1e0ff */
[----:B------:R-:W-:-:S05]  /*6880*/  IADD3.X R11, RZ, R5, RZ, P0, !PT ;  /* 0x00000005ff0b7210 */ /* 0x000fca00007fe4ff */
[----:B------:R-:W-:-:S04]  /*6890*/  IMAD.WIDE.U32 R4, R11, R26, RZ ;  /* 0x0000001a0b047225 */ /* 0x000fc800078e00ff */
[----:B------:R-:W-:-:S04]  /*68a0*/  IMAD.WIDE.U32 R6, P0, R3, R27, R4 ;  /* 0x0000001b03067225 */ /* 0x000fc80007800004 */
[----:B------:R-:W-:-:S04]  /*68b0*/  IMAD.WIDE.U32 R4, R3, R26, RZ ;  /* 0x0000001a03047225 */ /* 0x000fc800078e00ff */
[----:B------:R-:W-:Y:S01]  /*68c0*/  IMAD.X R9, RZ, RZ, RZ, P0 ;  /* 0x000000ffff097224 */ /* 0x000fe200000e06ff */
[----:B------:R-:W-:Y:S01]  /*68d0*/  IADD3 RZ, P0, R5, R6, RZ ;  /* 0x0000000605ff7210 */ /* 0x000fe20007f1e0ff */
[----:B------:R-:W-:-:S04]  /*68e0*/  IMAD.MOV.U32 R8, RZ, RZ, R7 ;  /* 0x000000ffff087224 */ /* 0x000fc800078e0007 */
[----:B------:R-:W-:-:S08]  /*68f0*/  IMAD.WIDE.U32.X R4, R11, R27, R8, P0 ;  /* 0x0000001b0b047225 */ /* 0x000fd000000e0408 */
.L_x_155:
[----:B------:R-:W-:Y:S01]  /*6900*/  ISETP.NE.AND P0, PT, R2, 0x1, PT ;  /* 0x000000010200780c */ /* 0x000fe20003f05270 */
[----:B------:R-:W-:Y:S01]  /*6910*/  IMAD.MOV R14, RZ, RZ, -R14 ;  /* 0x000000ffff0e7224 */ /* 0x000fe200078e0a0e */
[----:B----4-:R-:W-:Y:S02]  /*6920*/  SHF.R.U64 R0, R4, R24, R5 ;  /* 0x0000001804007219 */ /* 0x010fe40000001205 */
[----:B------:R-:W-:Y:S02]  /*6930*/  LOP3.LUT R3, R10, R99, RZ, 0xc0, !PT ;  /* 0x000000630a037212 */ /* 0x000fe400078ec0ff */
[----:B------:R-:W-:Y:S01]  /*6940*/  LOP3.LUT R6, R13, R98, RZ, 0xc0, !PT ;  /* 0x000000620d067212 */ /* 0x000fe200078ec0ff */
[----:B------:R-:W-:Y:S02]  /*6950*/  IMAD.MOV R4, RZ, RZ, -R0 ;  /* 0x000000ffff047224 */ /* 0x000fe400078e0a00 */
[----:B------:R-:W-:Y:S02]  /*6960*/  IMAD R0, R94, R0, R3 ;  /* 0x000000005e007224 */ /* 0x000fe400078e0203 */
[----:B---3--:R-:W-:-:S02]  /*6970*/  IMAD R3, R4, R28, R15 ;  /* 0x0000001c04037224 */ /* 0x008fc400078e020f */
[----:B------:R-:W-:Y:S02]  /*6980*/  @P0 IMAD R25, R21, R14, R20 ;  /* 0x0000000e15190224 */ /* 0x000fe400078e0214 */
[----:B0-----:R-:W-:Y:S02]  /*6990*/  IMAD R5, R3, R30, R6 ;  /* 0x0000001e03057224 */ /* 0x001fe400078e0206 */
[----:B------:R-:W-:Y:S02]  /*69a0*/  IMAD R0, R0, R29, R25 ;  /* 0x0000001d00007224 */ /* 0x000fe400078e0219 */
[----:B------:R-:W-:-:S03]  /*69b0*/  IMAD.MOV.U32 R4, RZ, RZ, 0x1 ;  /* 0x00000001ff047424 */ /* 0x000fc600078e00ff */
[----:B------:R-:W-:Y:S02]  /*69c0*/  SEL R101, R5, R0, !P0 ;  /* 0x0000000005657207 */ /* 0x000fe40004000000 */
[----:B------:R-:W-:Y:S02]  /*69d0*/  PRMT R3, R4, 0x7610, R3 ;  /* 0x0000761004037816 */ /* 0x000fe40000000003 */
[----:B------:R-:W-:-:S07]  /*69e0*/  SEL R0, R0, R5, !P0 ;  /* 0x0000000500007207 */ /* 0x000fce0004000000 */
.L_x_153:
[----:B------:R-:W-:Y:S01]  /*69f0*/  UIADD3 UR42, UR43, UR42, URZ ;  /* 0x0000002a2b2a7290 */ /* 0x000fe2000fffe03f */
[----:B------:R-:W-:Y:S01]  /*6a00*/  LOP3.LUT P0, RZ, R3, 0xff, RZ, 0xc0, !PT ;  /* 0x000000ff03ff7812 */ /* 0x000fe2000780c0ff */
[----:B------:R-:W-:Y:S02]  /*6a10*/  IMAD.MOV.U32 R113, RZ, RZ, R0 ;  /* 0x000000ffff717224 */ /* 0x000fe400078e0000 */
[----:B------:R-:W-:Y:S02]  /*6a20*/  USHF.R.U32.HI UR4, URZ, 0x2, UR42 ;  /* 0x000000023f047899 */ /* 0x000fe4000801162a */
[----:B------:R-:W-:Y:S02]  /*6a30*/  UISETP.GT.U32.AND UP1, UPT, UR42, 0x3, UPT ;  /* 0x000000032a00788c */ /* 0x000fe4000bf24070 */
[----:B------:R-:W-:Y:S02]  /*6a40*/  ULOP3.LUT UR4, UR4, 0x1, URZ, 0xc0, !UPT ;  /* 0x0000000104047892 */ /* 0x000fe4000f8ec03f */
[----:B------:R-:W-:-:S02]  /*6a50*/  UISETP.LT.U32.AND UP1, UPT, UR43, 0x4, UP1 ;  /* 0x000000042b00788c */ /* 0x000fc40008f21070 */
[----:B------:R-:W-:Y:S02]  /*6a60*/  UISETP.NE.U32.AND UP0, UPT, UR4, 0x1, UPT ;  /* 0x000000010400788c */ /* 0x000fe4000bf05070 */
[----:B------:R-:W-:Y:S02]  /*6a70*/  USEL UR5, URZ, 0x1, !UP1 ;  /* 0x000000013f057887 */ /* 0x000fe4000c800000 */
[----:B------:R-:W-:Y:S02]  /*6a80*/  UISETP.GT.U32.AND UP0, UPT, UR43, 0x3, !UP0 ;  /* 0x000000032b00788c */ /* 0x000fe4000c704070 */
[----:B------:R-:W-:Y:S02]  /*6a90*/  ULOP3.LUT UR42, UR42, 0x3, URZ, 0xc0, !UPT ;  /* 0x000000032a2a7892 */ /* 0x000fe4000f8ec03f */
[----:B------:R-:W-:-:S04]  /*6aa0*/  USEL UR4, URZ, 0x1, !UP0 ;  /* 0x000000013f047887 */ /* 0x000fc8000c000000 */
[----:B------:R-:W-:Y:S01]  /*6ab0*/  ULOP3.LUT UR40, UR4, UR40, UR5, 0x96, !UPT ;  /* 0x0000002804287292 */ /* 0x000fe2000f8e9605 */
[----:B------:R-:W-:Y:S11]  /*6ac0*/  @P0 BRA `(.L_x_156) ;  /* 0xffffffa400cc0947 */ /* 0x000ff6000383ffff */
[----:B------:R-:W-:Y:S05]  /*6ad0*/  EXIT ;  /* 0x000000000000794d */ /* 0x000fea0003800000 */
.L_x_3:
[----:B------:R-:W-:Y:S01]  /*6ae0*/  ULDC.64 UR4, c[0x0][0x650] ;  /* 0x0001940000047ab9 */ /* 0x000fe20000000a00 */
[----:B------:R-:W-:Y:S01]  /*6af0*/  PRMT R9, RZ, 0x7610, R9 ;  /* 0x00007610ff097816 */ /* 0x000fe20000000009 */
[----:B------:R-:W-:Y:S01]  /*6b00*/  IMAD.MOV.U32 R13, RZ, RZ, -0x1 ;  /* 0xffffffffff0d7424 */ /* 0x000fe200078e00ff */
[----:B------:R-:W-:Y:S01]  /*6b10*/  ISETP.GE.U32.AND P0, PT, R16, UR4, PT ;  /* 0x0000000410007c0c */ /* 0x000fe2000bf06070 */
[----:B------:R-:W-:Y:S01]  /*6b20*/  IMAD.MOV.U32 R8, RZ, RZ, -0x1 ;  /* 0xffffffffff087424 */ /* 0x000fe200078e00ff */
[----:B------:R-:W-:Y:S02]  /*6b30*/  MOV R20, 0xffffffff ;  /* 0xffffffff00147802 */ /* 0x000fe40000000f00 */
        /* <DEDUP_REMOVED lines=20> */
.L_x_158:
[--C-:B------:R-:W-:Y:S01]  /*6c80*/  SHF.R.U64 R14, R12, R20, R13.reuse ;  /* 0x000000140c0e7219 */ /* 0x100fe2000000120d */
[----:B------:R-:W0:Y:S01]  /*6c90*/  LDC R24, c[0x0][0x618] ;  /* 0x00018600ff187b82 */ /* 0x000e220000000800 */
[----:B------:R-:W-:Y:S01]  /*6ca0*/  I2FP.F32.U32 R8, R6 ;  /* 0x0000000600087245 */ /* 0x000fe20000201000 */
[----:B------:R-:W-:Y:S01]  /*6cb0*/  ULDC UR4, c[0x0][0x150] ;  /* 0x0000540000047ab9 */ /* 0x000fe20000000800 */
[----:B------:R-:W-:Y:S02]  /*6cc0*/  SHF.R.U32.HI R7, RZ, R20, R13 ;  /* 0x00000014ff077219 */ /* 0x000fe4000001160d */
[----:B------:R-:W-:Y:S01]  /*6cd0*/  IADD3 R11, P0, RZ, -R14, RZ ;  /* 0x8000000eff0b7210 */ /* 0x000fe20007f1e0ff */
[----:B------:R-:W-:Y:S01]  /*6ce0*/  FMUL R13, R8, UR4 ;  /* 0x00000004080d7c20 */ /* 0x000fe20008400000 */
[----:B------:R-:W-:Y:S01]  /*6cf0*/  ULDC UR4, c[0x0][0x154] ;  /* 0x0000550000047ab9 */ /* 0x000fe20000000800 */
[----:B------:R-:W1:Y:S02]  /*6d00*/  LDC.64 R26, c[0x0][0x640] ;  /* 0x00019000ff1a7b82 */ /* 0x000e640000000a00 */
[----:B------:R-:W-:-:S02]  /*6d10*/  IMAD.X R7, RZ, RZ, ~R7, P0 ;  /* 0x000000ffff077224 */ /* 0x000fc400000e0e07 */
[----:B------:R-:W2:Y:S01]  /*6d20*/  F2I.U32.TRUNC.NTZ R13, R13 ;  /* 0x0000000d000d7305 */ /* 0x000ea2000020f000 */
[----:B------:R-:W-:-:S03]  /*6d30*/  IMAD.WIDE.U32 R8, R11, R22, R16 ;  /* 0x000000160b087225 */ /* 0x000fc600078e0010 */
[----:B------:R-:W3:Y:S01]  /*6d40*/  LDC R15, c[0x0][0x144] ;  /* 0x00005100ff0f7b82 */ /* 0x000ee20000000800 */
[----:B------:R-:W-:-:S04]  /*6d50*/  IMAD R10, R7, R22, RZ ;  /* 0x00000016070a7224 */ /* 0x000fc800078e02ff */
[----:B------:R-:W-:Y:S02]  /*6d60*/  IMAD R7, R11, R23, R10 ;  /* 0x000000170b077224 */ /* 0x000fe400078e020a */
[----:B------:R-:W-:Y:S01]  /*6d70*/  IMAD.MOV.U32 R10, RZ, RZ, -0x1 ;  /* 0xffffffffff0a7424 */ /* 0x000fe200078e00ff */
[----:B------:R-:W4:Y:S02]  /*6d80*/  LDC R20, c[0x0][0x608] ;  /* 0x00018200ff147b82 */ /* 0x000f240000000800 */
[----:B------:R-:W-:Y:S02]  /*6d90*/  IADD3 R7, R9, R7, RZ ;  /* 0x0000000709077210 */ /* 0x000fe40007ffe0ff */
[----:B------:R-:W-:Y:S02]  /*6da0*/  I2FP.F32.U32 R9, R3 ;  /* 0x0000000300097245 */ /* 0x000fe40000201000 */
[-C--:B0-----:R-:W-:Y:S01]  /*6db0*/  SHF.R.U64 R12, R8, R24.reuse, R7 ;  /* 0x00000018080c7219 */ /* 0x081fe20000001207 */
[----:B--2---:R-:W-:Y:S01]  /*6dc0*/  IMAD.MOV R8, RZ, RZ, -R13 ;  /* 0x000000ffff087224 */ /* 0x004fe200078e0a0d */
[----:B------:R-:W0:Y:S01]  /*6dd0*/  LDC R11, c[0x0][0x658] ;  /* 0x00019600ff0b7b82 */ /* 0x000e220000000800 */
[----:B-1----:R-:W-:Y:S01]  /*6de0*/  ISETP.NE.U32.AND P0, PT, R26, RZ, PT ;  /* 0x000000ff1a00720c */ /* 0x002fe20003f05070 */
[----:B------:R-:W-:Y:S01]  /*6df0*/  FMUL R9, R9, UR4 ;  /* 0x0000000409097c20 */ /* 0x000fe20008400000 */
[----:B------:R-:W-:-:S02]  /*6e00*/  SHF.R.U32.HI R7, RZ, R24, R7 ;  /* 0x00000018ff077219 */ /* 0x000fc40000011607 */
[----:B------:R-:W-:-:S03]  /*6e10*/  ISETP.NE.AND.EX P0, PT, R27, RZ, PT, P0 ;  /* 0x000000ff1b00720c */ /* 0x000fc60003f05300 */
[----:B------:R-:W1:Y:S01]  /*6e20*/  LDC R22, c[0x0][0x148] ;  /* 0x00005200ff167b82 */ /* 0x000e620000000800 */
[----:B---3--:R-:W-:Y:S02]  /*6e30*/  IMAD R23, R15, R8, R6 ;  /* 0x000000080f177224 */ /* 0x008fe400078e0206 */
[----:B------:R-:W-:-:S05]  /*6e40*/  IMAD.MOV.U32 R8, RZ, RZ, 0x1 ;  /* 0x00000001ff087424 */ /* 0x000fca00078e00ff */
[----:B------:R-:W2:Y:S01]  /*6e50*/  LDC R21, c[0x0][0x600] ;  /* 0x00018000ff157b82 */ /* 0x000ea20000000800 */
[-CC-:B----4-:R-:W-:Y:S02]  /*6e60*/  SHF.R.U64 R15, R12, R20.reuse, R7.reuse ;  /* 0x000000140c0f7219 */ /* 0x190fe40000001207 */
[----:B------:R-:W-:Y:S02]  /*6e70*/  SHF.R.U32.HI R6, RZ, R20, R7 ;  /* 0x00000014ff067219 */ /* 0x000fe40000011607 */
[----:B------:R3:W4:Y:S03]  /*6e80*/  F2I.U32.TRUNC.NTZ R20, R9 ;  /* 0x0000000900147305 */ /* 0x000726000020f000 */
[----:B------:R-:W1:Y:S01]  /*6e90*/  LDC R25, c[0x0][0x648] ;  /* 0x00019200ff197b82 */ /* 0x000e620000000800 */
[-C--:B0-----:R-:W-:Y:S02]  /*6ea0*/  SHF.R.U64 R19, R15, R11.reuse, R6 ;  /* 0x0000000b0f137219 */ /* 0x081fe40000001206 */
[----:B------:R-:W-:-:S02]  /*6eb0*/  SHF.L.U32 R10, R10, R11, RZ ;  /* 0x0000000b0a0a7219 */ /* 0x000fc400000006ff */
[-C--:B------:R-:W-:Y:S01]  /*6ec0*/  SHF.R.U32.HI R7, RZ, R11.reuse, R6 ;  /* 0x0000000bff077219 */ /* 0x080fe20000011606 */
[----:B------:R-:W-:Y:S01]  /*6ed0*/  IMAD.MOV.U32 R6, RZ, RZ, R19 ;  /* 0x000000ffff067224 */ /* 0x000fe200078e0013 */
[----:B------:R-:W-:Y:S01]  /*6ee0*/  SHF.L.U32 R24, R8, R11, RZ ;  /* 0x0000000b08187219 */ /* 0x000fe200000006ff */
[----:B------:R-:W0:Y:S01]  /*6ef0*/  LDC R28, c[0x0][0x638] ;  /* 0x00018e00ff1c7b82 */ /* 0x000e220000000800 */
[----:B------:R-:W-:-:S07]  /*6f00*/  LOP3.LUT R30, RZ, R10, RZ, 0x33, !PT ;  /* 0x0000000aff1e7212 */ /* 0x000fce00078e33ff */
[----:B------:R-:W0:Y:S01]  /*6f10*/  LDC R29, c[0x0][0x610] ;  /* 0x00018400ff1d7b82 */ /* 0x000e220000000800 */
[----:B---34-:R-:W-:Y:S05]  /*6f20*/  @!P0 BRA `(.L_x_159) ;  /* 0x0000000000288947 */ /* 0x018fea0003800000 */
[----:B------:R-:W3:Y:S02]  /*6f30*/  LDC R6, c[0x0][0x64c] ;  /* 0x00019300ff067b82 */ /* 0x000ee40000000800 */
[----:B---3--:R-:W-:-:S05]  /*6f40*/  IADD3 R11, P0, R19, R6, RZ ;  /* 0x00000006130b7210 */ /* 0x008fca0007f1e0ff */
        /* <DEDUP_REMOVED lines=8> */
.L_x_159:
[----:B------:R-:W-:Y:S01]  /*6fd0*/  ISETP.NE.AND P0, PT, R2, 0x1, PT ;  /* 0x000000010200780c */ /* 0x000fe20003f05270 */
[----:B--2---:R-:W-:Y:S01]  /*6fe0*/  VIADD R9, R21, 0xffffffff ;  /* 0xffffffff15097836 */ /* 0x004fe20000000000 */
[----:B-1----:R-:W-:Y:S02]  /*6ff0*/  SHF.R.U64 R7, R6, R25, R7 ;  /* 0x0000001906077219 */ /* 0x002fe40000001207 */
[----:B------:R-:W-:Y:S02]  /*7000*/  IADD3 R20, -R20, RZ, RZ ;  /* 0x000000ff14147210 */ /* 0x000fe40007ffe1ff */
[----:B------:R-:W-:Y:S01]  /*7010*/  LOP3.LUT R6, R15, R30, RZ, 0xc0, !PT ;  /* 0x0000001e0f067212 */ /* 0x000fe200078ec0ff */
[----:B------:R-:W-:Y:S01]  /*7020*/  IMAD.MOV R8, RZ, RZ, -R7 ;  /* 0x000000ffff087224 */ /* 0x000fe200078e0a07 */
[----:B------:R-:W-:Y:S01]  /*7030*/  LOP3.LUT R12, R12, R9, RZ, 0xc0, !PT ;  /* 0x000000090c0c7212 */ /* 0x000fe200078ec0ff */
[----:B------:R-:W-:Y:S02]  /*7040*/  IMAD.MOV.U32 R9, RZ, RZ, 0x1 ;  /* 0x00000001ff097424 */ /* 0x000fe400078e00ff */
[----:B------:R-:W-:-:S02]  /*7050*/  IMAD R6, R24, R7, R6 ;  /* 0x0000000718067224 */ /* 0x000fc400078e0206 */
[----:B------:R-:W-:Y:S02]  /*7060*/  @P0 IMAD R23, R22, R20, R3 ;  /* 0x0000001416170224 */ /* 0x000fe400078e0203 */
[----:B0-----:R-:W-:Y:S02]  /*7070*/  IMAD R3, R8, R28, R19 ;  /* 0x0000001c08037224 */ /* 0x001fe400078e0213 */
[----:B------:R-:W-:Y:S02]  /*7080*/  IMAD R13, R6, R29, R23 ;  /* 0x0000001d060d7224 */ /* 0x000fe400078e0217 */
[----:B------:R-:W-:Y:S02]  /*7090*/  IMAD R6, R3, R21, R12 ;  /* 0x0000001503067224 */ /* 0x000fe400078e020c */
[----:B------:R-:W-:-:S03]  /*70a0*/  IMAD.MOV.U32 R8, RZ, RZ, R14 ;  /* 0x000000ffff087224 */ /* 0x000fc600078e000e */
[----:B------:R-:W-:Y:S02]  /*70b0*/  SEL R20, R6, R13, !P0 ;  /* 0x0000000d06147207 */ /* 0x000fe40004000000 */
[----:B------:R-:W-:-:S07]  /*70c0*/  SEL R13, R13, R6, !P0 ;  /* 0x000000060d0d7207 */ /* 0x000fce0004000000 */
.L_x_157:
[----:B------:R-:W-:-:S08]  /*70d0*/  NOP ;  /* 0x0000000000007918 */ /* 0x000fd00000000000 */
[----:B------:R-:W0:-:S00]  /*70e0*/  USETMAXREG.DEALLOC.CTAPOOL 0x28 ;  /* 0x00000028000079c8 */ /* 0x000e0000080e0500 */
[----:B0-----:R-:W-:-:S13]  /*70f0*/  ISETP.NE.AND P0, PT, R0, RZ, PT ;  /* 0x000000ff0000720c */ /* 0x001fda0003f05270 */
[----:B------:R-:W-:Y:S05]  /*7100*/  @P0 EXIT ;  /* 0x000000000000094d */ /* 0x000fea0003800000 */
[----:B------:R-:W-:Y:S01]  /*7110*/  LOP3.LUT P0, RZ, R9, 0xff, RZ, 0xc0, !PT ;  /* 0x000000ff09ff7812 */ /* 0x000fe2000780c0ff */
[----:B------:R-:W-:Y:S02]  /*7120*/  IMAD.MOV.U32 R0, RZ, RZ, 0x1 ;  /* 0x00000001ff007424 */ /* 0x000fe400078e00ff */
[----:B------:R-:W-:-:S10]  /*7130*/  IMAD.MOV.U32 R3, RZ, RZ, RZ ;  /* 0x000000ffff037224 */ /* 0x000fd400078e00ff */
[----:B------:R-:W-:Y:S05]  /*7140*/  @!P0 BRA `(.L_x_160) ;  /* 0x0000000c004c8947 */ /* 0x000fea0003800000 */
[----:B------:R-:W0:Y:S01]  /*7150*/  LDC R0, c[0x0][0x28c] ;  /* 0x0000a300ff007b82 */ /* 0x000e220000000800 */
[----:B------:R-:W-:Y:S01]  /*7160*/  LOP3.LUT P0, RZ, R4, 0x1f, RZ, 0xc0, !PT ;  /* 0x0000001f04ff7812 */ /* 0x000fe2000780c0ff */
[----:B------:R-:W-:Y:S01]  /*7170*/  ULDC UR5, c[0x0][0x658] ;  /* 0x0001960000057ab9 */ /* 0x000fe20000000800 */
[----:B------:R-:W-:Y:S01]  /*7180*/  UMOV UR6, 0xffffffff ;  /* 0xffffffff00067882 */ /* 0x000fe20000000000 */
[----:B------:R-:W-:Y:S01]  /*7190*/  BSSY B0, `(.L_x_160) ;  /* 0x00000ce000007945 */ /* 0x000fe20003800000 */
[----:B------:R-:W-:Y:S01]  /*71a0*/  USHF.L.U32 UR6, UR6, UR5, URZ ;  /* 0x0000000506067299 */ /* 0x000fe2000800063f */
[C---:B------:R-:W-:Y:S01]  /*71b0*/  ISETP.NE.AND P2, PT, R5.reuse, RZ, PT ;  /* 0x000000ff0500720c */ /* 0x040fe20003f45270 */
[----:B------:R-:W-:Y:S01]  /*71c0*/  ULDC UR4, c[0x0][0x600] ;  /* 0x0001800000047ab9 */ /* 0x000fe20000000800 */
[----:B------:R-:W-:Y:S01]  /*71d0*/  ISETP.NE.OR P0, PT, R5, RZ, !P0 ;  /* 0x000000ff0500720c */ /* 0x000fe20004705670 */
[----:B------:R-:W-:Y:S01]  /*71e0*/  UMOV UR7, 0x1 ;  /* 0x0000000100077882 */ /* 0x000fe20000000000 */
[----:B------:R-:W-:Y:S01]  /*71f0*/  MOV R11, 0x1 ;  /* 0x00000001000b7802 */ /* 0x000fe20000000f00 */
[----:B------:R-:W-:Y:S01]  /*7200*/  UIADD3 UR4, UR4, -0x1, URZ ;  /* 0xffffffff04047890 */ /* 0x000fe2000fffe03f */
[----:B------:R-:W-:Y:S01]  /*7210*/  LOP3.LUT R19, R18, 0x2, RZ, 0xfc, !PT ;  /* 0x0000000212137812 */ /* 0x000fe200078efcff */
[----:B------:R-:W-:-:S02]  /*7220*/  USHF.L.U32 UR5, UR7, UR5, URZ ;  /* 0x0000000507057299 */ /* 0x000fc4000800063f */
[----:B------:R-:W-:Y:S01]  /*7230*/  ULOP3.LUT UR13, URZ, UR6, URZ, 0x33, !UPT ;  /* 0x000000063f0d7292 */ /* 0x000fe2000f8e333f */
[----:B------:R-:W-:Y:S01]  /*7240*/  ULDC.64 UR22, c[0x0][0x198] ;  /* 0x0000660000167ab9 */ /* 0x000fe20000000a00 */
[----:B0-----:R-:W-:-:S05]  /*7250*/  VIADD R0, R0, 0x3f ;  /* 0x0000003f00007836 */ /* 0x001fca0000000000 */
[----:B------:R-:W-:-:S04]  /*7260*/  SHF.R.S32.HI R3, RZ, 0x1f, R0 ;  /* 0x0000001fff037819 */ /* 0x000fc80000011400 */
[----:B------:R-:W-:Y:S01]  /*7270*/  LEA.HI R3, R3, R0, RZ, 0x6 ;  /* 0x0000000003037211 */ /* 0x000fe200078f30ff */
[----:B------:R-:W-:-:S03]  /*7280*/  IMAD.MOV.U32 R0, RZ, RZ, 0x1 ;  /* 0x00000001ff007424 */ /* 0x000fc600078e00ff */
[----:B------:R-:W-:Y:S01]  /*7290*/  SHF.R.S32.HI R12, RZ, 0x6, R3 ;  /* 0x00000006ff0c7819 */ /* 0x000fe20000011403 */
[----:B------:R-:W-:-:S04]  /*72a0*/  IMAD.MOV.U32 R3, RZ, RZ, RZ ;  /* 0x000000ffff037224 */ /* 0x000fc800078e00ff */
[----:B------:R-:W-:-:S07]  /*72b0*/  VIADD R10, R12, 0x1 ;  /* 0x000000010c0a7836 */ /* 0x000fce0000000000 */
.L_x_172:
[----:B------:R-:W-:-:S03]  /*72c0*/  UMOV UR6, 0xffffffff ;  /* 0xffffffff00067882 */ /* 0x000fc60000000000 */
[----:B------:R-:W-:Y:S05]  /*72d0*/  BRA.DIV UR6, `(.L_x_161) ;  /* 0x0000000e06d47947 */ /* 0x000fea000b800000 */
[----:B------:R-:W-:-:S13]  /*72e0*/  ELECT P6, URZ, PT ;  /* 0x00000000003f782f */ /* 0x000fda00038c0000 */
.L_x_183:
[----:B------:R-:W0:Y:S01]  /*72f0*/  LDC R4, c[0x0][0x28c] ;  /* 0x0000a300ff047b82 */ /* 0x000e220000000800 */
[----:B------:R-:W-:Y:S01]  /*7300*/  BSSY B1, `(.L_x_162) ;  /* 0x0000043000017945 */ /* 0x000fe20003800000 */
[----:B0-----:R-:W-:-:S13]  /*7310*/  ISETP.LT.OR P6, PT, R4, 0x1, !P6 ;  /* 0x000000010400780c */ /* 0x001fda00077c1670 */
[----:B------:R-:W-:Y:S05]  /*7320*/  @P6 BRA `(.L_x_163) ;  /* 0x0000000400006947 */ /* 0x000fea0003800000 */
[----:B------:R-:W-:Y:S01]  /*7330*/  IMAD.SHL.U32 R13, R13, 0x100, RZ ;  /* 0x000001000d0d7824 */ /* 0x000fe200078e00ff */
[----:B------:R-:W-:Y:S01]  /*7340*/  MOV R5, R0 ;  /* 0x0000000000057202 */ /* 0x000fe20000000f00 */
[----:B------:R-:W-:Y:S02]  /*7350*/  IMAD.SHL.U32 R20, R20, 0x40, RZ ;  /* 0x0000004014147824 */ /* 0x000fe400078e00ff */
[----:B------:R-:W-:Y:S02]  /*7360*/  IMAD.MOV.U32 R21, RZ, RZ, RZ ;  /* 0x000000ffff157224 */ /* 0x000fe400078e00ff */
[----:B------:R-:W-:Y:S02]  /*7370*/  IMAD.MOV.U32 R4, RZ, RZ, R10 ;  /* 0x000000ffff047224 */ /* 0x000fe400078e000a */
[----:B------:R-:W-:-:S07]  /*7380*/  IMAD.MOV.U32 R6, RZ, RZ, R3 ;  /* 0x000000ffff067224 */ /* 0x000fce00078e0003 */
.L_x_167:
[----:B------:R-:W0:Y:S01]  /*7390*/  S2R R14, SR_CgaCtaId ;  /* 0x00000000000e7919 */ /* 0x000e220000008800 */
[----:B------:R-:W-:Y:S01]  /*73a0*/  MOV R7, 0x400 ;  /* 0x0000040000077802 */ /* 0x000fe20000000f00 */
[----:B------:R-:W1:Y:S03]  /*73b0*/  @!P2 LDC R9, c[0x0][0x500] ;  /* 0x00014000ff09ab82 */ /* 0x000e660000000800 */
[----:B0-----:R-:W-:Y:S02]  /*73c0*/  LEA R15, R14, R7, 0x18 ;  /* 0x000000070e0f7211 */ /* 0x001fe400078ec0ff */
[----:B------:R-:W-:-:S03]  /*73d0*/  SHF.L.U32 R7, R5, 0x1f, RZ ;  /* 0x0000001f05077819 */ /* 0x000fc600000006ff */
[----:B------:R-:W-:-:S04]  /*73e0*/  IMAD R14, R6, 0x8, R15 ;  /* 0x00000008060e7824 */ /* 0x000fc800078e020f */
[----:B------:R-:W0:Y:S02]  /*73f0*/  SYNCS.PHASECHK.TRANS64.TRYWAIT P1, [R14+URZ+0x20], R7 ;  /* 0x000020070e0075a7 */ /* 0x000e24000802017f */
[----:B01----:R-:W-:Y:S05]  /*7400*/  @!P1 BRA `(.L_x_164) ;  /* 0x0000000c00a89947 */ /* 0x003fea0003800000 */
.L_x_184:
[----:B0-----:R-:W-:Y:S01]  /*7410*/  PRMT R7, R19, 0x9910, RZ ;  /* 0x0000991013077816 */ /* 0x001fe200000000ff */
[----:B------:R0:W-:Y:S03]  /*7420*/  @!P2 SYNCS.ARRIVE.TRANS64 RZ, [R14+URZ], R9 ;  /* 0x000000090effa9a7 */ /* 0x0001e6000800003f */
[----:B------:R-:W-:-:S13]  /*7430*/  ISETP.NE.AND P1, PT, R7, 0x2, PT ;  /* 0x000000020700780c */ /* 0x000fda0003f25270 */
[----:B0-----:R-:W-:Y:S05]  /*7440*/  @P1 BRA `(.L_x_165) ;  /* 0x0000000000041947 */ /* 0x001fea0003800000 */
[----:B------:R-:W-:Y:S01]  /*7450*/  BPT.TRAP 0x1 ;  /* 0x000000040000795c */ /* 0x000fe20000300000 */
.L_x_165:
[----:B------:R-:W-:Y:S05]  /*7460*/  @P0 BRA `(.L_x_166) ;  /* 0x0000000000040947 */ /* 0x000fea0003800000 */
[----:B------:R-:W-:Y:S01]  /*7470*/  BPT.TRAP 0x1 ;  /* 0x000000040000795c */ /* 0x000fe20000300000 */
.L_x_166:
[C-C-:B------:R-:W-:Y:S01]  /*7480*/  IMAD R7, R6.reuse, 0x10000, R15.reuse ;  /* 0x0001000006077824 */ /* 0x140fe200078e020f */
[----:B------:R-:W-:Y:S01]  /*7490*/  R2UR UR34, R21 ;  /* 0x00000000152272ca */ /* 0x000fe200000e0000 */
[----:B------:R-:W-:Y:S01]  /*74a0*/  IMAD R15, R6, 0x4000, R15 ;  /* 0x00004000060f7824 */ /* 0x000fe200078e020f */
[----:B------:R-:W-:Y:S01]  /*74b0*/  R2UR UR33, R14 ;  /* 0x000000000e2172ca */ /* 0x000fe200000e0000 */
[----:B------:R-:W-:Y:S01]  /*74c0*/  VIADD R4, R4, 0xffffffff ;  /* 0xffffffff04047836 */ /* 0x000fe20000000000 */
[----:B------:R-:W-:Y:S01]  /*74d0*/  R2UR UR24, R7 ;  /* 0x00000000071872ca */ /* 0x000fe200000e0000 */
[----:B------:R-:W-:Y:S01]  /*74e0*/  UIADD3 UR6, UP0, UR22, 0xf0, URZ ;  /* 0x000000f016067890 */ /* 0x000fe2000ff1e03f */
[----:B------:R-:W-:Y:S01]  /*74f0*/  R2UR UR8, R15 ;  /* 0x000000000f0872ca */ /* 0x000fe200000e0000 */
[----:B------:R-:W-:Y:S01]  /*7500*/  UIADD3 UR30, UP1, UR22, 0x1f0, URZ ;  /* 0x000001f0161e7890 */ /* 0x000fe2000ff3e03f */
[----:B------:R-:W-:Y:S01]  /*7510*/  R2UR UR36, R8 ;  /* 0x00000000082472ca */ /* 0x000fe200000e0000 */
[----:B------:R-:W-:Y:S01]  /*7520*/  UIADD3.X UR7, URZ, UR23, URZ, UP0, !UPT ;  /* 0x000000173f077290 */ /* 0x000fe200087fe43f */
[----:B------:R-:W-:Y:S01]  /*7530*/  R2UR UR35, R13 ;  /* 0x000000000d2372ca */ /* 0x000fe200000e0000 */
[----:B------:R-:W-:Y:S01]  /*7540*/  UIADD3.X UR31, URZ, UR23, URZ, UP1, !UPT ;  /* 0x000000173f1f7290 */ /* 0x000fe20008ffe43f */
[----:B------:R-:W-:Y:S01]  /*7550*/  R2UR UR19, R20 ;  /* 0x00000000141372ca */ /* 0x000fe200000e0000 */
[----:B------:R-:W-:Y:S01]  /*7560*/  UIADD3 UR26, UR34, 0x20, URZ ;  /* 0x00000020221a7890 */ /* 0x000fe2000fffe03f */
[----:B------:R-:W-:Y:S01]  /*7570*/  ISETP.GT.AND P3, PT, R4, 0x1, PT ;  /* 0x000000010400780c */ /* 0x000fe20003f64270 */
[----:B------:R-:W-:Y:S01]  /*7580*/  VIADD R6, R6, 0x1 ;  /* 0x0000000106067836 */ /* 0x000fe20000000000 */
[----:B------:R-:W-:Y:S01]  /*7590*/  UMOV UR14, 0x0 ;  /* 0x00000000000e7882 */ /* 0x000fe20000000000 */
[----:B------:R-:W-:Y:S01]  /*75a0*/  UIADD3 UR32, UR24, 0x100, URZ ;  /* 0x0000010018207890 */ /* 0x000fe2000fffe03f */
[----:B------:R-:W-:Y:S01]  /*75b0*/  VIADD R21, R21, 0x40 ;  /* 0x0000004015157836 */ /* 0x000fe20000000000 */
[----:B------:R-:W-:Y:S01]  /*75c0*/  UIADD3 UR24, UR24, 0x8100, URZ ;  /* 0x0000810018187890 */ /* 0x000fe2000fffe03f */
[----:B------:R-:W-:Y:S01]  /*75d0*/  ISETP.NE.AND P1, PT, R6, 0x4, PT ;  /* 0x000000040600780c */ /* 0x000fe20003f25270 */
[----:B------:R-:W-:-:S02]  /*75e0*/  UIADD3 UR16, UR8, 0x40100, URZ ;  /* 0x0004010008107890 */ /* 0x000fc4000fffe03f */
[----:B------:R-:W-:Y:S01]  /*75f0*/  UIADD3 UR8, UR8, 0x42100, URZ ;  /* 0x0004210008087890 */ /* 0x000fe2000fffe03f */
[----:B------:R-:W-:Y:S01]  /*7600*/  SEL R14, RZ, 0x1, P1 ;  /* 0x00000001ff0e7807 */ /* 0x000fe20000800000 */
[----:B------:R-:W-:Y:S01]  /*7610*/  UMOV UR15, 0x10000000 ;  /* 0x10000000000f7882 */ /* 0x000fe20000000000 */
[----:B------:R-:W-:Y:S01]  /*7620*/  UMOV UR25, UR33 ;  /* 0x0000002100197c82 */ /* 0x000fe20008000000 */
[----:B------:R-:W-:Y:S01]  /*7630*/  UMOV UR28, UR36 ;  /* 0x00000024001c7c82 */ /* 0x000fe20008000000 */
[----:B------:R-:W-:Y:S01]  /*7640*/  UMOV UR27, UR35 ;  /* 0x00000023001b7c82 */ /* 0x000fe20008000000 */
[----:B------:R-:W-:Y:S01]  /*7650*/  UMOV UR17, UR33 ;  /* 0x0000002100117c82 */ /* 0x000fe20008000000 */
[----:B------:R-:W-:Y:S01]  /*7660*/  UMOV UR18, UR34 ;  /* 0x0000002200127c82 */ /* 0x000fe20008000000 */
[----:B------:R-:W-:Y:S01]  /*7670*/  UMOV UR20, UR36 ;  /* 0x0000002400147c82 */ /* 0x000fe20008000000 */
[----:B------:R0:W-:Y:S01]  /*7680*/  UTMALDG.3D [UR32], [UR6], desc[UR14] ;  /* 0x00000e20060075b4 */ /* 0x0001e20008011000 */
[----:B------:R-:W-:Y:S01]  /*7690*/  UMOV UR9, UR33 ;  /* 0x0000002100097c82 */ /* 0x000fe20008000000 */
[----:B------:R-:W-:Y:S01]  /*76a0*/  UMOV UR11, UR19 ;  /* 0x00000013000b7c82 */ /* 0x000fe20008000000 */
[----:B------:R-:W-:Y:S01]  /*76b0*/  UMOV UR12, UR36 ;  /* 0x00000024000c7c82 */ /* 0x000fe20008000000 */
[----:B------:R-:W-:Y:S01]  /*76c0*/  UMOV UR10, UR26 ;  /* 0x0000001a000a7c82 */ /* 0x000fe20008000000 */
[----:B------:R-:W-:-:S02]  /*76d0*/  LOP3.LUT R5, R5, R14, RZ, 0x3c, !PT ;  /* 0x0000000e05057212 */ /* 0x000fc400078e3cff */
[----:B------:R-:W-:Y:S01]  /*76e0*/  SEL R6, R6, RZ, P1 ;  /* 0x000000ff06067207 */ /* 0x000fe20000800000 */
[----:B------:R0:W-:Y:S01]  /*76f0*/  UTMALDG.3D [UR24], [UR6], desc[UR14] ;  /* 0x00000e18060075b4 */ /* 0x0001e20008011000 */
[----:B------:R0:W-:Y:S01]  /*7700*/  UTMALDG.3D [UR16], [UR30], desc[UR14] ;  /* 0x00000e101e0075b4 */ /* 0x0001e20008011000 */
[----:B------:R0:W-:Y:S02]  /*7710*/  UTMALDG.3D [UR8], [UR30], desc[UR14] ;  /* 0x00000e081e0075b4 */ /* 0x0001e40008011000 */
[----:B0-----:R-:W-:Y:S05]  /*7720*/  @P3 BRA `(.L_x_167) ;  /* 0xfffffffc00183947 */ /* 0x001fea000383ffff */
.L_x_163:
[----:B------:R-:W-:Y:S05]  /*7730*/  BSYNC B1 ;  /* 0x0000000000017941 */ /* 0x000fea0003800000 */
.L_x_162:
[----:B------:R-:W-:Y:S01]  /*7740*/  LOP3.LUT P3, RZ, R11, 0xff, RZ, 0xc0, !PT ;  /* 0x000000ff0bff7812 */ /* 0x000fe2000786c0ff */
[----:B------:R-:W-:Y:S01]  /*7750*/  ULDC.64 UR6, c[0x0][0x650] ;  /* 0x0001940000067ab9 */ /* 0x000fe20000000a00 */
[----:B------:R-:W-:Y:S01]  /*7760*/  IADD3 R3, R12, R3, RZ ;  /* 0x000000030c037210 */ /* 0x000fe20007ffe0ff */
[----:B------:R-:W-:Y:S01]  /*7770*/  BSSY B1, `(.L_x_168) ;  /* 0x000006d000017945 */ /* 0x000fe20003800000 */
[----:B------:R-:W-:Y:S01]  /*7780*/  IADD3 R16, P4, R16, UR38, RZ ;  /* 0x0000002610107c10 */ /* 0x000fe2000ff9e0ff */
[----:B------:R-:W-:Y:S01]  /*7790*/  IMAD.MOV.U32 R13, RZ, RZ, -0x1 ;  /* 0xffffffffff0d7424 */ /* 0x000fe200078e00ff */
[----:B------:R-:W-:Y:S01]  /*77a0*/  ISETP.GT.U32.AND P1, PT, R3, 0x3, PT ;  /* 0x000000030300780c */ /* 0x000fe20003f24070 */
[----:B------:R-:W-:Y:S01]  /*77b0*/  IMAD.MOV.U32 R20, RZ, RZ, -0x1 ;  /* 0xffffffffff147424 */ /* 0x000fe200078e00ff */
[----:B------:R-:W-:Y:S01]  /*77c0*/  SHF.R.U32.HI R4, RZ, 0x2, R3 ;  /* 0x00000002ff047819 */ /* 0x000fe20000011603 */
[----:B------:R-:W-:Y:S01]  /*77d0*/  IMAD.MOV.U32 R8, RZ, RZ, -0x1 ;  /* 0xffffffffff087424 */ /* 0x000fe200078e00ff */
[----:B------:R-:W-:-:S02]  /*77e0*/  ISETP.LT.U32.AND P1, PT, R12, 0x4, P1 ;  /* 0x000000040c00780c */ /* 0x000fc40000f21070 */
[----:B------:R-:W-:Y:S01]  /*77f0*/  IADD3.X R17, R17, UR41, RZ, P4, !PT ;  /* 0x0000002911117c10 */ /* 0x000fe2000a7fe4ff */
[----:B------:R-:W0:Y:S01]  /*7800*/  @P3 S2R R6, SR_CgaCtaId ;  /* 0x0000000000063919 */ /* 0x000e220000008800 */
[----:B------:R-:W-:Y:S02]  /*7810*/  @P3 MOV R5, 0x400 ;  /* 0x0000040000053802 */ /* 0x000fe40000000f00 */
[----:B------:R-:W-:Y:S02]  /*7820*/  ISETP.GE.U32.AND P4, PT, R16, UR6, PT ;  /* 0x0000000610007c0c */ /* 0x000fe4000bf86070 */
[----:B------:R-:W-:Y:S02]  /*7830*/  LOP3.LUT R4, R4, 0x1, RZ, 0xc0, !PT ;  /* 0x0000000104047812 */ /* 0x000fe400078ec0ff */
[----:B------:R-:W-:Y:S02]  /*7840*/  LOP3.LUT R3, R3, 0x3, RZ, 0xc0, !PT ;  /* 0x0000000303037812 */ /* 0x000fe400078ec0ff */
[----:B------:R-:W-:-:S02]  /*7850*/  PRMT R11, RZ, 0x7610, R11 ;  /* 0x00007610ff0b7816 */ /* 0x000fc4000000000b */
[----:B0-----:R-:W-:-:S04]  /*7860*/  @P3 LEA R5, R6, R5, 0x18 ;  /* 0x0000000506053211 */ /* 0x001fc800078ec0ff */
[----:B------:R0:W-:Y:S01]  /*7870*/  @P3 SYNCS.ARRIVE.TRANS64.A1T0 RZ, [R5+URZ+0x58], RZ ;  /* 0x000058ff05ff39a7 */ /* 0x0001e2000810003f */
[----:B------:R-:W-:-:S04]  /*7880*/  ISETP.NE.U32.AND P3, PT, R4, 0x1, PT ;  /* 0x000000010400780c */ /* 0x000fc80003f65070 */
[----:B------:R-:W-:Y:S02]  /*7890*/  ISETP.GT.U32.AND P3, PT, R12, 0x3, !P3 ;  /* 0x000000030c00780c */ /* 0x000fe40005f64070 */
[----:B0-----:R-:W-:Y:S02]  /*78a0*/  SEL R5, RZ, 0x1, !P1 ;  /* 0x00000001ff057807 */ /* 0x001fe40004800000 */
[----:B------:R-:W-:Y:S02]  /*78b0*/  ISETP.GE.U32.AND.EX P1, PT, R17, UR7, PT, P4 ;  /* 0x0000000711007c0c */ /* 0x000fe4000bf26140 */
[----:B------:R-:W-:-:S04]  /*78c0*/  SEL R4, RZ, 0x1, !P3 ;  /* 0x00000001ff047807 */ /* 0x000fc80005800000 */
[----:B------:R-:W-:Y:S02]  /*78d0*/  LOP3.LUT R0, R4, R0, R5, 0x96, !PT ;  /* 0x0000000004007212 */ /* 0x000fe400078e9605 */
[----:B------:R-:W-:-:S05]  /*78e0*/  PRMT R4, RZ, 0x7610, R4 ;  /* 0x00007610ff047816 */ /* 0x000fca0000000004 */
[----:B------:R-:W-:Y:S05]  /*78f0*/  @P1 BRA `(.L_x_169) ;  /* 0x0000000400501947 */ /* 0x000fea0003800000 */
[----:B------:R-:W-:Y:S01]  /*7900*/  ULDC.64 UR6, c[0x0][0x628] ;  /* 0x00018a0000067ab9 */ /* 0x000fe20000000a00 */
[----:B------:R-:W0:Y:S01]  /*7910*/  S2R R14, SR_CTAID.X ;  /* 0x00000000000e7919 */ /* 0x000e220000002500 */
[----:B------:R-:W-:Y:S01]  /*7920*/  ISETP.NE.U32.AND P1, PT, RZ, UR6, PT ;  /* 0x00000006ff007c0c */ /* 0x000fe2000bf25070 */
[----:B------:R-:W-:Y:S01]  /*7930*/  ULDC UR9, c[0x0][0x630] ;  /* 0x00018c0000097ab9 */ /* 0x000fe20000000800 */
[----:B------:R-:W-:Y:S01]  /*7940*/  IMAD.MOV.U32 R4, RZ, RZ, R16 ;  /* 0x000000ffff047224 */ /* 0x000fe200078e0010 */
[----:B------:R-:W1:Y:S01]  /*7950*/  S2R R13, SR_CTAID.Y ;  /* 0x00000000000d7919 */ /* 0x000e620000002600 */
[----:B------:R-:W-:Y:S01]  /*7960*/  ISETP.NE.AND.EX P1, PT, RZ, UR7, PT, P1 ;  /* 0x00000007ff007c0c */ /* 0x000fe2000bf25310 */
[----:B------:R-:W-:-:S12]  /*7970*/  IMAD.MOV.U32 R5, RZ, RZ, R17 ;  /* 0x000000ffff057224 */ /* 0x000fd800078e0011 */
[----:B------:R-:W-:Y:S05]  /*7980*/  @!P1 BRA `(.L_x_170) ;  /* 0x0000000000289947 */ /* 0x000fea0003800000 */
[----:B------:R-:W-:Y:S02]  /*7990*/  ULDC UR8, c[0x0][0x634] ;  /* 0x00018d0000087ab9 */ /* 0x000fe40000000800 */
[----:B------:R-:W-:-:S05]  /*79a0*/  IADD3 R9, P1, R16, UR8, RZ ;  /* 0x0000000810097c10 */ /* 0x000fca000ff3e0ff */
[----:B------:R-:W-:-:S04]  /*79b0*/  IMAD.X R15, RZ, RZ, R17, P1 ;  /* 0x000000ffff0f7224 */ /* 0x000fc800008e0611 */
[----:B------:R-:W-:-:S04]  /*79c0*/  IMAD.WIDE.U32 R6, R15, UR6, RZ ;  /* 0x000000060f067c25 */ /* 0x000fc8000f8e00ff */
[----:B------:R-:W-:-:S04]  /*79d0*/  IMAD.WIDE.U32 R6, P1, R9, UR7, R6 ;  /* 0x0000000709067c25 */ /* 0x000fc8000f820006 */
[----:B------:R-:W-:Y:S01]  /*79e0*/  IMAD.WIDE.U32 R8, R9, UR6, RZ ;  /* 0x0000000609087c25 */ /* 0x000fe2000f8e00ff */
[----:B------:R-:W-:-:S03]  /*79f0*/  MOV R4, R7 ;  /* 0x0000000700047202 */ /* 0x000fc60000000f00 */
[----:B------:R-:W-:Y:S01]  /*7a00*/  IMAD.X R5, RZ, RZ, RZ, P1 ;  /* 0x000000ffff057224 */ /* 0x000fe200008e06ff */
[----:B------:R-:W-:-:S05]  /*7a10*/  IADD3 RZ, P1, R9, R6, RZ ;  /* 0x0000000609ff7210 */ /* 0x000fca0007f3e0ff */
[----:B------:R-:W-:-:S08]  /*7a20*/  IMAD.WIDE.U32.X R4, R15, UR7, R4, P1 ;  /* 0x000000070f047c25 */ /* 0x000fd000088e0404 */
.L_x_170:
[--C-:B------:R-:W-:Y:S01]  /*7a30*/  SHF.R.U64 R8, R4, UR9, R5.reuse ;  /* 0x0000000904087c19 */ /* 0x100fe20008001205 */
[----:B------:R-:W-:Y:S01]  /*7a40*/  ULDC.64 UR6, c[0x0][0x620] ;  /* 0x0001880000067ab9 */ /* 0x000fe20000000a00 */
[----:B------:R-:W-:Y:S01]  /*7a50*/  SHF.R.U32.HI R4, RZ, UR9, R5 ;  /* 0x00000009ff047c19 */ /* 0x000fe20008011605 */
[----:B------:R-:W2:Y:S01]  /*7a60*/  LDC R25, c[0x0][0x144] ;  /* 0x00005100ff197b82 */ /* 0x000ea20000000800 */
[----:B------:R-:W-:Y:S01]  /*7a70*/  IADD3 R7, P1, RZ, -R8, RZ ;  /* 0x80000008ff077210 */ /* 0x000fe20007f3e0ff */
[----:B------:R-:W-:Y:S01]  /*7a80*/  ULDC.64 UR10, c[0x0][0x640] ;  /* 0x00019000000a7ab9 */ /* 0x000fe20000000a00 */
[----:B0-----:R-:W-:Y:S01]  /*7a90*/  I2FP.F32.U32 R9, R14 ;  /* 0x0000000e00097245 */ /* 0x001fe20000201000 */
[----:B------:R-:W-:Y:S02]  /*7aa0*/  ULDC UR8, c[0x0][0x608] ;  /* 0x0001820000087ab9 */ /* 0x000fe40000000800 */
[----:B------:R-:W-:Y:S01]  /*7ab0*/  IMAD.X R4, RZ, RZ, ~R4, P1 ;  /* 0x000000ffff047224 */ /* 0x000fe200008e0e04 */
[----:B------:R-:W-:Y:S01]  /*7ac0*/  ISETP.NE.U32.AND P1, PT, RZ, UR10, PT ;  /* 0x0000000aff007c0c */ /* 0x000fe2000bf25070 */
[----:B------:R-:W0:Y:S02]  /*7ad0*/  LDC R20, c[0x0][0x148] ;  /* 0x00005200ff147b82 */ /* 0x000e240000000800 */
[----:B------:R-:W-:Y:S01]  /*7ae0*/  IMAD R6, R4, UR6, RZ ;  /* 0x0000000604067c24 */ /* 0x000fe2000f8e02ff */
[----:B------:R-:W-:Y:S01]  /*7af0*/  ISETP.NE.AND.EX P1, PT, RZ, UR11, PT, P1 ;  /* 0x0000000bff007c0c */ /* 0x000fe2000bf25310 */
[----:B------:R-:W-:Y:S01]  /*7b00*/  IMAD.WIDE.U32 R4, R7, UR6, R16 ;  /* 0x0000000607047c25 */ /* 0x000fe2000f8e0010 */
[----:B------:R-:W-:-:S03]  /*7b10*/  ULDC UR6, c[0x0][0x150] ;  /* 0x0000540000067ab9 */ /* 0x000fc60000000800 */
[----:B------:R-:W-:Y:S02]  /*7b20*/  IMAD R7, R7, UR7, R6 ;  /* 0x0000000707077c24 */ /* 0x000fe4000f8e0206 */
[----:B------:R-:W-:Y:S01]  /*7b30*/  FMUL R6, R9, UR6 ;  /* 0x0000000609067c20 */ /* 0x000fe20008400000 */
[----:B------:R-:W-:Y:S01]  /*7b40*/  ULDC UR6, c[0x0][0x618] ;  /* 0x0001860000067ab9 */ /* 0x000fe20000000800 */
[----:B------:R-:W-:Y:S01]  /*7b50*/  ULDC UR7, c[0x0][0x154] ;  /* 0x0000550000077ab9 */ /* 0x000fe20000000800 */
[----:B------:R-:W-:-:S03]  /*7b60*/  IMAD.IADD R5, R5, 0x1, R7 ;  /* 0x0000000105057824 */ /* 0x000fc600078e0207 */
[----:B------:R-:W3:Y:S02]  /*7b70*/  F2I.U32.TRUNC.NTZ R6, R6 ;  /* 0x0000000600067305 */ /* 0x000ee4000020f000 */
[----:B------:R-:W-:Y:S02]  /*7b80*/  SHF.R.U64 R9, R4, UR6, R5 ;  /* 0x0000000604097c19 */ /* 0x000fe40008001205 */
[----:B-1----:R-:W-:-:S05]  /*7b90*/  I2FP.F32.U32 R4, R13 ;  /* 0x0000000d00047245 */ /* 0x002fca0000201000 */
[----:B------:R-:W-:Y:S01]  /*7ba0*/  FMUL R22, R4, UR7 ;  /* 0x0000000704167c20 */ /* 0x000fe20008400000 */
[----:B------:R-:W-:Y:S01]  /*7bb0*/  SHF.R.U32.HI R4, RZ, UR6, R5 ;  /* 0x00000006ff047c19 */ /* 0x000fe20008011605 */
[----:B------:R-:W-:-:S03]  /*7bc0*/  ULDC UR6, c[0x0][0x658] ;  /* 0x0001960000067ab9 */ /* 0x000fc60000000800 */
[--C-:B------:R-:W-:Y:S01]  /*7bd0*/  SHF.R.U64 R21, R9, UR8, R4.reuse ;  /* 0x0000000809157c19 */ /* 0x100fe20008001204 */
[----:B------:R-:W1:Y:S01]  /*7be0*/  F2I.U32.TRUNC.NTZ R22, R22 ;  /* 0x0000001600167305 */ /* 0x000e62000020f000 */
[----:B------:R-:W-:Y:S01]  /*7bf0*/  SHF.R.U32.HI R4, RZ, UR8, R4 ;  /* 0x00000008ff047c19 */ /* 0x000fe20008011604 */
[----:B---3--:R-:W-:-:S03]  /*7c00*/  IMAD.MOV R6, RZ, RZ, -R6 ;  /* 0x000000ffff067224 */ /* 0x008fc600078e0a06 */
[----:B------:R-:W-:Y:S01]  /*7c10*/  SHF.R.U64 R15, R21, UR6, R4 ;  /* 0x00000006150f7c19 */ /* 0x000fe20008001204 */
[----:B--2---:R-:W-:Y:S01]  /*7c20*/  IMAD R14, R25, R6, R14 ;  /* 0x00000006190e7224 */ /* 0x004fe200078e020e */
[----:B------:R-:W-:-:S03]  /*7c30*/  SHF.R.U32.HI R23, RZ, UR6, R4 ;  /* 0x00000006ff177c19 */ /* 0x000fc60008011604 */
[----:B------:R-:W-:Y:S02]  /*7c40*/  IMAD.MOV.U32 R4, RZ, RZ, R15 ;  /* 0x000000ffff047224 */ /* 0x000fe400078e000f */
[----:B------:R-:W-:Y:S01]  /*7c50*/  IMAD.MOV.U32 R5, RZ, RZ, R23 ;  /* 0x000000ffff057224 */ /* 0x000fe200078e0017 */
[----:B-1----:R-:W-:Y:S06]  /*7c60*/  @!P1 BRA `(.L_x_171) ;  /* 0x0000000000289947 */ /* 0x002fec0003800000 */
[----:B------:R-:W-:Y:S02]  /*7c70*/  ULDC UR6, c[0x0][0x64c] ;  /* 0x0001930000067ab9 */ /* 0x000fe40000000800 */
[----:B------:R-:W-:-:S05]  /*7c80*/  IADD3 R5, P1, R15, UR6, RZ ;  /* 0x000000060f057c10 */ /* 0x000fca000ff3e0ff */
[----:B------:R-:W-:-:S04]  /*7c90*/  IMAD.X R23, RZ, RZ, R23, P1 ;  /* 0x000000ffff177224 */ /* 0x000fc800008e0617 */
[----:B------:R-:W-:-:S04]  /*7ca0*/  IMAD.WIDE.U32 R6, R23, UR10, RZ ;  /* 0x0000000a17067c25 */ /* 0x000fc8000f8e00ff */
[----:B------:R-:W-:-:S04]  /*7cb0*/  IMAD.WIDE.U32 R6, P1, R5, UR11, R6 ;  /* 0x0000000b05067c25 */ /* 0x000fc8000f820006 */
[----:B------:R-:W-:Y:S01]  /*7cc0*/  IMAD.WIDE.U32 R4, R5, UR10, RZ ;  /* 0x0000000a05047c25 */ /* 0x000fe2000f8e00ff */
[----:B------:R-:W-:-:S04]  /*7cd0*/  MOV R4, R7 ;  /* 0x0000000700047202 */ /* 0x000fc80000000f00 */
[----:B------:R-:W-:Y:S01]  /*7ce0*/  IADD3 RZ, P3, R5, R6, RZ ;  /* 0x0000000605ff7210 */ /* 0x000fe20007f7e0ff */
[----:B------:R-:W-:-:S04]  /*7cf0*/  IMAD.X R5, RZ, RZ, RZ, P1 ;  /* 0x000000ffff057224 */ /* 0x000fc800008e06ff */
[----:B------:R-:W-:-:S08]  /*7d00*/  IMAD.WIDE.U32.X R4, R23, UR11, R4, P3 ;  /* 0x0000000b17047c25 */ /* 0x000fd000098e0404 */
.L_x_171:
[----:B------:R-:W-:Y:S01]  /*7d10*/  ISETP.NE.AND P1, PT, R2, 0x1, PT ;  /* 0x000000010200780c */ /* 0x000fe20003f25270 */
[----:B------:R-:W-:Y:S01]  /*7d20*/  ULDC UR6, c[0x0][0x648] ;  /* 0x0001920000067ab9 */ /* 0x000fe20000000800 */
[----:B------:R-:W-:Y:S01]  /*7d30*/  LOP3.LUT R21, R21, UR13, RZ, 0xc0, !PT ;  /* 0x0000000d15157c12 */ /* 0x000fe2000f8ec0ff */
[----:B------:R-:W-:Y:S01]  /*7d40*/  IMAD.MOV R22, RZ, RZ, -R22 ;  /* 0x000000ffff167224 */ /* 0x000fe200078e0a16 */
[----:B------:R-:W-:Y:S01]  /*7d50*/  SHF.R.U64 R4, R4, UR6, R5 ;  /* 0x0000000604047c19 */ /* 0x000fe20008001205 */
[----:B------:R-:W-:Y:S01]  /*7d60*/  ULDC UR6, c[0x0][0x638] ;  /* 0x00018e0000067ab9 */ /* 0x000fe20000000800 */
[----:B------:R-:W-:Y:S01]  /*7d70*/  ULDC UR7, c[0x0][0x610] ;  /* 0x0001840000077ab9 */ /* 0x000fe20000000800 */
[----:B------:R-:W-:Y:S02]  /*7d80*/  IMAD.MOV.U32 R5, RZ, RZ, 0x1 ;  /* 0x00000001ff057424 */ /* 0x000fe400078e00ff */
[----:B------:R-:W-:Y:S02]  /*7d90*/  IMAD.MOV R6, RZ, RZ, -R4 ;  /* 0x000000ffff067224 */ /* 0x000fe400078e0a04 */
[----:B------:R-:W-:Y:S01]  /*7da0*/  IMAD R21, R4, UR5, R21 ;  /* 0x0000000504157c24 */ /* 0x000fe2000f8e0215 */
[----:B------:R-:W-:Y:S01]  /*7db0*/  LOP3.LUT R4, R9, UR4, RZ, 0xc0, !PT ;  /* 0x0000000409047c12 */ /* 0x000fe2000f8ec0ff */
[----:B0-----:R-:W-:-:S02]  /*7dc0*/  @P1 IMAD R14, R20, R22, R13 ;  /* 0x00000016140e1224 */ /* 0x001fc400078e020d */
[----:B------:R-:W-:Y:S01]  /*7dd0*/  IMAD R15, R6, UR6, R15 ;  /* 0x00000006060f7c24 */ /* 0x000fe2000f8e020f */
[----:B------:R-:W-:Y:S01]  /*7de0*/  ULDC UR6, c[0x0][0x600] ;  /* 0x0001800000067ab9 */ /* 0x000fe20000000800 */
[----:B------:R-:W-:Y:S02]  /*7df0*/  IMAD R14, R21, UR7, R14 ;  /* 0x00000007150e7c24 */ /* 0x000fe4000f8e020e */
[--C-:B------:R-:W-:Y:S01]  /*7e00*/  IMAD R15, R15, UR6, R4.reuse ;  /* 0x000000060f0f7c24 */ /* 0x100fe2000f8e0204 */
[----:B------:R-:W-:-:S04]  /*7e10*/  PRMT R4, R5, 0x7610, R4 ;  /* 0x0000761005047816 */ /* 0x000fc80000000004 */
[----:B------:R-:W-:Y:S02]  /*7e20*/  SEL R20, R15, R14, !P1 ;  /* 0x0000000e0f147207 */ /* 0x000fe40004800000 */
[----:B------:R-:W-:-:S07]  /*7e30*/  SEL R13, R14, R15, !P1 ;  /* 0x0000000f0e0d7207 */ /* 0x000fce0004800000 */
.L_x_169:
[----:B------:R-:W-:Y:S05]  /*7e40*/  BSYNC B1 ;  /* 0x0000000000017941 */ /* 0x000fea0003800000 */
.L_x_168:
[----:B------:R-:W-:-:S13]  /*7e50*/  LOP3.LUT P1, RZ, R4, 0xff, RZ, 0xc0, !PT ;  /* 0x000000ff04ff7812 */ /* 0x000fda000782c0ff */
[----:B------:R-:W-:Y:S05]  /*7e60*/  @P1 BRA `(.L_x_172) ;  /* 0xfffffff400141947 */ /* 0x000fea000383ffff */
[----:B------:R-:W-:Y:S05]  /*7e70*/  BSYNC B0 ;  /* 0x0000000000007941 */ /* 0x000fea0003800000 */
.L_x_160:
[----:B------:R-:W-:-:S03]  /*7e80*/  UMOV UR6, 0xffffffff ;  /* 0xffffffff00067882 */ /* 0x000fc60000000000 */
[----:B------:R-:W-:Y:S05]  /*7e90*/  BRA.DIV UR6, `(.L_x_173) ;  /* 0x0000000606187947 */ /* 0x000fea000b800000 */
[----:B------:R-:W-:-:S13]  /*7ea0*/  ELECT P6, URZ, PT ;  /* 0x00000000003f782f */ /* 0x000fda00038c0000 */
.L_x_187:
[----:B------:R-:W-:Y:S04]  /*7eb0*/  BSSY B0, `(.L_x_174) ;  /* 0x000002b000007945 */ /* 0x000fe80003800000 */
[----:B------:R-:W-:Y:S05]  /*7ec0*/  @!P6 BRA `(.L_x_175) ;  /* 0x0000000000a4e947 */ /* 0x000fea0003800000 */
[----:B------:R-:W-:-:S04]  /*7ed0*/  LOP3.LUT R18, R18, 0x2, RZ, 0xfc, !PT ;  /* 0x0000000212127812 */ /* 0x000fc800078efcff */
[----:B------:R-:W-:-:S13]  /*7ee0*/  ISETP.NE.AND P0, PT, R18, 0x3, PT ;  /* 0x000000031200780c */ /* 0x000fda0003f05270 */
[----:B------:R-:W-:Y:S05]  /*7ef0*/  @!P0 BRA `(.L_x_176) ;  /* 0x0000000000048947 */ /* 0x000fea0003800000 */
[----:B------:R-:W-:Y:S01]  /*7f00*/  BPT.TRAP 0x1 ;  /* 0x000000040000795c */ /* 0x000fe20000300000 */
.L_x_176:
[----:B------:R-:W0:Y:S01]  /*7f10*/  S2R R5, SR_CgaCtaId ;  /* 0x0000000000057919 */ /* 0x000e220000008800 */
[----:B------:R-:W-:Y:S02]  /*7f20*/  MOV R2, 0x400 ;  /* 0x0000040000027802 */ /* 0x000fe40000000f00 */
[----:B------:R-:W-:Y:S02]  /*7f30*/  SHF.L.U32 R4, R0, 0x1f, RZ ;  /* 0x0000001f00047819 */ /* 0x000fe400000006ff */
[----:B0-----:R-:W-:-:S05]  /*7f40*/  LEA R2, R5, R2, 0x18 ;  /* 0x0000000205027211 */ /* 0x001fca00078ec0ff */
[----:B------:R-:W-:-:S04]  /*7f50*/  VIADD R2, R2, 0x20 ;  /* 0x0000002002027836 */ /* 0x000fc80000000000 */
[C---:B------:R-:W-:Y:S02]  /*7f60*/  IMAD R7, R3.reuse, 0x8, R2 ;  /* 0x0000000803077824 */ /* 0x040fe400078e0202 */
[----:B------:R-:W-:Y:S02]  /*7f70*/  VIADD R3, R3, 0x1 ;  /* 0x0000000103037836 */ /* 0x000fe40000000000 */
[----:B------:R-:W0:Y:S03]  /*7f80*/  SYNCS.PHASECHK.TRANS64.TRYWAIT P0, [R7+URZ], R4 ;  /* 0x00000004070075a7 */ /* 0x000e26000800017f */
[----:B------:R-:W-:-:S04]  /*7f90*/  ISETP.NE.AND P1, PT, R3, 0x4, PT ;  /* 0x000000040300780c */ /* 0x000fc80003f25270 */
[----:B------:R-:W-:Y:S02]  /*7fa0*/  SEL R5, RZ, 0x1, P1 ;  /* 0x00000001ff057807 */ /* 0x000fe40000800000 */
[----:B------:R-:W-:Y:S02]  /*7fb0*/  SEL R3, R3, RZ, P1 ;  /* 0x000000ff03037207 */ /* 0x000fe40000800000 */
[----:B------:R-:W-:-:S03]  /*7fc0*/  LOP3.LUT R6, R0, R5, RZ, 0x3c, !PT ;  /* 0x0000000500067212 */ /* 0x000fc600078e3cff */
[----:B------:R-:W-:Y:S01]  /*7fd0*/  IMAD R8, R3, 0x8, R2 ;  /* 0x0000000803087824 */ /* 0x000fe200078e0202 */
[----:B------:R-:W-:Y:S01]  /*7fe0*/  SHF.L.U32 R5, R6, 0x1f, RZ ;  /* 0x0000001f06057819 */ /* 0x000fe200000006ff */
[----:B0-----:R-:W-:Y:S06]  /*7ff0*/  @!P0 BRA `(.L_x_177) ;  /* 0x0000000000e08947 */ /* 0x001fec0003800000 */
.L_x_188:
[----:B------:R-:W1:Y:S01]  /*8000*/  SYNCS.PHASECHK.TRANS64.TRYWAIT P0, [R8+URZ], R5 ;  /* 0x00000005080075a7 */ /* 0x000e62000800017f */
[----:B------:R-:W-:-:S04]  /*8010*/  IADD3 R0, R3, 0x1, RZ ;  /* 0x0000000103007810 */ /* 0x000fc80007ffe0ff */
[----:B------:R-:W-:-:S04]  /*8020*/  ISETP.NE.AND P1, PT, R0, 0x4, PT ;  /* 0x000000040000780c */ /* 0x000fc80003f25270 */
[----:B------:R-:W-:Y:S02]  /*8030*/  SEL R3, RZ, 0x1, P1 ;  /* 0x00000001ff037807 */ /* 0x000fe40000800000 */
[----:B0-----:R-:W-:Y:S02]  /*8040*/  SEL R7, R0, RZ, P1 ;  /* 0x000000ff00077207 */ /* 0x001fe40000800000 */
[----:B------:R-:W-:-:S03]  /*8050*/  LOP3.LUT R9, R6, R3, RZ, 0x3c, !PT ;  /* 0x0000000306097212 */ /* 0x000fc600078e3cff */
[----:B------:R-:W-:Y:S01]  /*8060*/  IMAD R11, R7, 0x8, R2 ;  /* 0x00000008070b7824 */ /* 0x000fe200078e0202 */
[----:B------:R-:W-:Y:S01]  /*8070*/  SHF.L.U32 R6, R9, 0x1f, RZ ;  /* 0x0000001f09067819 */ /* 0x000fe200000006ff */
[----:B-1----:R-:W-:Y:S06]  /*8080*/  @!P0 BRA `(.L_x_178) ;  /* 0x0000000000d08947 */ /* 0x002fec0003800000 */
.L_x_189:
[----:B------:R-:W1:Y:S01]  /*8090*/  SYNCS.PHASECHK.TRANS64.TRYWAIT P0, [R11+URZ], R6 ;  /* 0x000000060b0075a7 */ /* 0x000e62000800017f */
[----:B------:R-:W-:-:S05]  /*80a0*/  VIADD R0, R7, 0x1 ;  /* 0x0000000107007836 */ /* 0x000fca0000000000 */
[----:B------:R-:W-:-:S04]  /*80b0*/  ISETP.NE.AND P1, PT, R0, 0x4, PT ;  /* 0x000000040000780c */ /* 0x000fc80003f25270 */
[----:B------:R-:W-:Y:S02]  /*80c0*/  SEL R4, RZ, 0x1, P1 ;  /* 0x00000001ff047807 */ /* 0x000fe40000800000 */
[----:B------:R-:W-:Y:S02]  /*80d0*/  SEL R3, R0, RZ, P1 ;  /* 0x000000ff00037207 */ /* 0x000fe40000800000 */
[----:B------:R-:W-:Y:S01]  /*80e0*/  LOP3.LUT R0, R9, R4, RZ, 0x3c, !PT ;  /* 0x0000000409007212 */ /* 0x000fe200078e3cff */
[----:B-1----:R-:W-:Y:S06]  /*80f0*/  @!P0 BRA `(.L_x_179) ;  /* 0x0000000000c88947 */ /* 0x002fec0003800000 */
.L_x_190:
[----:B------:R-:W-:Y:S01]  /*8100*/  IMAD R3, R3, 0x8, R2 ;  /* 0x0000000803037824 */ /* 0x000fe200078e0202 */
[----:B------:R-:W-:-:S07]  /*8110*/  SHF.L.U32 R0, R0, 0x1f, RZ ;  /* 0x0000001f00007819 */ /* 0x000fce00000006ff */
.L_x_180:
[----:B--2---:R2:W3:Y:S02]  /*8120*/  SYNCS.PHASECHK.TRANS64.TRYWAIT P0, [R3+URZ], R0 ;  /* 0x00000000030075a7 */ /* 0x0044e4000800017f */
[----:B---3--:R-:W-:Y:S05]  /*8130*/  @!P0 NANOSLEEP.SYNCS 0x989680 ;  /* 0x009896800000895d */ /* 0x008fea0003900000 */
[----:B------:R-:W3:Y:S02]  /*8140*/  @!P0 SYNCS.PHASECHK.TRANS64 P0, [R3+URZ], R0 ;  /* 0x00000000030085a7 */ /* 0x000ee4000800007f */
[----:B---3--:R-:W-:Y:S05]  /*8150*/  @!P0 BRA `(.L_x_180) ;  /* 0xfffffffc00f08947 */ /* 0x008fea000383ffff */
.L_x_175:
[----:B------:R-:W-:Y:S05]  /*8160*/  BSYNC B0 ;  /* 0x0000000000007941 */ /* 0x000fea0003800000 */
.L_x_174:
[----:B------:R-:W-:Y:S05]  /*8170*/  EXIT ;  /* 0x000000000000794d */ /* 0x000fea0003800000 */
.L_x_17:
[----:B-1----:R1:W2:Y:S02]  /*8180*/  SYNCS.PHASECHK.TRANS64.TRYWAIT P1, [R3+URZ], R0 ;  /* 0x00000000030075a7 */ /* 0x0022a4000802017f */
[----:B--2---:R-:W-:Y:S05]  /*8190*/  @!P1 NANOSLEEP.SYNCS 0x989680 ;  /* 0x009896800000995d */ /* 0x004fea0003900000 */
[----:B------:R-:W2:Y:S02]  /*81a0*/  @!P1 SYNCS.PHASECHK.TRANS64 P1, [R3+URZ], R0 ;  /* 0x00000000030095a7 */ /* 0x000ea4000802007f */
[----:B--2---:R-:W-:Y:S05]  /*81b0*/  @!P1 BRA `(.L_x_17) ;  /* 0xfffffffc00f09947 */ /* 0x004fea000383ffff */
[----:B------:R-:W-:Y:S05]  /*81c0*/  BRA `(.L_x_16) ;  /* 0xffffff9000c87947 */ /* 0x000fea000383ffff */
.L_x_22:
[----:B-1----:R-:W-:-:S04]  /*81d0*/  IMAD.U32 R4, RZ, RZ, UR4 ;  /* 0x00000004ff047e24 */ /* 0x002fc8000f8e00ff */
[----:B------:R1:W2:Y:S03]  /*81e0*/  SYNCS.PHASECHK.TRANS64.TRYWAIT P1, [R4+URZ], R3 ;  /* 0x00000003040075a7 */ /* 0x0002a6000802017f */
[----:B--2---:R-:W-:Y:S05]  /*81f0*/  @!P1 NANOSLEEP.SYNCS 0x989680 ;  /* 0x009896800000995d */ /* 0x004fea0003900000 */
[----:B------:R-:W2:Y:S02]  /*8200*/  @!P1 SYNCS.PHASECHK.TRANS64 P1, [R4+URZ], R3 ;  /* 0x00000003040095a7 */ /* 0x000ea4000802007f */
[----:B--2---:R-:W-:Y:S05]  /*8210*/  @!P1 BRA `(.L_x_22) ;  /* 0xfffffffc00ec9947 */ /* 0x004fea000383ffff */
[----:B------:R-:W-:Y:S05]  /*8220*/  BRA `(.L_x_21) ;  /* 0xffffff9800cc7947 */ /* 0x000fea000383ffff */
.L_x_161:
[----:B------:R-:W-:Y:S01]  /*8230*/  BSSY B1, `(.L_x_181) ;  /* 0x0000006000017945 */ /* 0x000fe20003800000 */
[----:B------:R-:W-:-:S07]  /*8240*/  IMAD.MOV.U32 R15, RZ, RZ, -0x1 ;  /* 0xffffffffff0f7424 */ /* 0x000fce00078e00ff */
[----:B------:R-:W-:Y:S05]  /*8250*/  WARPSYNC.COLLECTIVE R15, `(.L_x_182) ;  /* 0x000000000f0c7348 */ /* 0x000fea0003c00000 */
[----:B------:R-:W-:Y:S02]  /*8260*/  ELECT P6, UR62, PT ;  /* 0x00000000003e782f */ /* 0x000fe400038c0000 */
[----:B------:R-:W-:Y:S01]  /*8270*/  MOV R14, UR62 ;  /* 0x0000003e000e7c02 */ /* 0x000fe20008000f00 */
[----:B------:R-:W-:Y:S10]  /*8280*/  ENDCOLLECTIVE ;  /* 0x000000000000791b */ /* 0x000ff40003800000 */
.L_x_182:
[----:B------:R-:W-:Y:S05]  /*8290*/  BSYNC B1 ;  /* 0x0000000000017941 */ /* 0x000fea0003800000 */
.L_x_181:
[----:B------:R-:W-:Y:S05]  /*82a0*/  BRA `(.L_x_183) ;  /* 0xfffffff000107947 */ /* 0x000fea000383ffff */
.L_x_164:
[----:B0-----:R0:W1:Y:S02]  /*82b0*/  SYNCS.PHASECHK.TRANS64.TRYWAIT P1, [R14+URZ+0x20], R7 ;  /* 0x000020070e0075a7 */ /* 0x001064000802017f */
[----:B-1----:R-:W-:Y:S05]  /*82c0*/  @!P1 NANOSLEEP.SYNCS 0x989680 ;  /* 0x009896800000995d */ /* 0x002fea0003900000 */
[----:B------:R-:W1:Y:S02]  /*82d0*/  @!P1 SYNCS.PHASECHK.TRANS64 P1, [R14+URZ+0x20], R7 ;  /* 0x000020070e0095a7 */ /* 0x000e64000802007f */
[----:B-1----:R-:W-:Y:S05]  /*82e0*/  @!P1 BRA `(.L_x_164) ;  /* 0xfffffffc00f09947 */ /* 0x002fea000383ffff */
[----:B------:R-:W-:Y:S05]  /*82f0*/  BRA `(.L_x_184) ;  /* 0xfffffff000447947 */ /* 0x000fea000383ffff */
.L_x_173:
[----:B------:R-:W-:Y:S01]  /*8300*/  BSSY B0, `(.L_x_185) ;  /* 0x0000006000007945 */ /* 0x000fe20003800000 */
[----:B------:R-:W-:-:S07]  /*8310*/  IMAD.MOV.U32 R15, RZ, RZ, -0x1 ;  /* 0xffffffffff0f7424 */ /* 0x000fce00078e00ff */
[----:B------:R-:W-:Y:S05]  /*8320*/  WARPSYNC.COLLECTIVE R15, `(.L_x_186) ;  /* 0x000000000f0c7348 */ /* 0x000fea0003c00000 */
[----:B------:R-:W-:Y:S02]  /*8330*/  ELECT P6, UR62, PT ;  /* 0x00000000003e782f */ /* 0x000fe400038c0000 */
[----:B------:R-:W-:Y:S01]  /*8340*/  MOV R14, UR62 ;  /* 0x0000003e000e7c02 */ /* 0x000fe20008000f00 */
[----:B------:R-:W-:Y:S10]  /*8350*/  ENDCOLLECTIVE ;  /* 0x000000000000791b */ /* 0x000ff40003800000 */
.L_x_186:
[----:B------:R-:W-:Y:S05]  /*8360*/  BSYNC B0 ;  /* 0x0000000000007941 */ /* 0x000fea0003800000 */
.L_x_185:
[----:B------:R-:W-:Y:S05]  /*8370*/  BRA `(.L_x_187) ;  /* 0xfffffff800cc7947 */ /* 0x000fea000383ffff */
.L_x_177:
[----:B0-----:R0:W1:Y:S02]  /*8380*/  SYNCS.PHASECHK.TRANS64.TRYWAIT P0, [R7+URZ], R4 ;  /* 0x00000004070075a7 */ /* 0x001064000800017f */
[----:B-1----:R-:W-:Y:S05]  /*8390*/  @!P0 NANOSLEEP.SYNCS 0x989680 ;  /* 0x009896800000895d */ /* 0x002fea0003900000 */
[----:B------:R-:W1:Y:S02]  /*83a0*/  @!P0 SYNCS.PHASECHK.TRANS64 P0, [R7+URZ], R4 ;  /* 0x00000004070085a7 */ /* 0x000e64000800007f */
[----:B-1----:R-:W-:Y:S05]  /*83b0*/  @!P0 BRA `(.L_x_177) ;  /* 0xfffffffc00f08947 */ /* 0x002fea000383ffff */
[----:B------:R-:W-:Y:S05]  /*83c0*/  BRA `(.L_x_188) ;  /* 0xfffffffc000c7947 */ /* 0x000fea000383ffff */
.L_x_178:
[----:B0-----:R0:W1:Y:S02]  /*83d0*/  SYNCS.PHASECHK.TRANS64.TRYWAIT P0, [R8+URZ], R5 ;  /* 0x00000005080075a7 */ /* 0x001064000800017f */
[----:B-1----:R-:W-:Y:S05]  /*83e0*/  @!P0 NANOSLEEP.SYNCS 0x989680 ;  /* 0x009896800000895d */ /* 0x002fea0003900000 */
[----:B------:R-:W1:Y:S02]  /*83f0*/  @!P0 SYNCS.PHASECHK.TRANS64 P0, [R8+URZ], R5 ;  /* 0x00000005080085a7 */ /* 0x000e64000800007f */
[----:B-1----:R-:W-:Y:S05]  /*8400*/  @!P0 BRA `(.L_x_178) ;  /* 0xfffffffc00f08947 */ /* 0x002fea000383ffff */
[----:B------:R-:W-:Y:S05]  /*8410*/  BRA `(.L_x_189) ;  /* 0xfffffffc001c7947 */ /* 0x000fea000383ffff */
.L_x_179:
[----:B-1----:R1:W2:Y:S02]  /*8420*/  SYNCS.PHASECHK.TRANS64.TRYWAIT P0, [R11+URZ], R6 ;  /* 0x000000060b0075a7 */ /* 0x0022a4000800017f */
[----:B--2---:R-:W-:Y:S05]  /*8430*/  @!P0 NANOSLEEP.SYNCS 0x989680 ;  /* 0x009896800000895d */ /* 0x004fea0003900000 */
[----:B------:R-:W2:Y:S02]  /*8440*/  @!P0 SYNCS.PHASECHK.TRANS64 P0, [R11+URZ], R6 ;  /* 0x000000060b0085a7 */ /* 0x000ea4000800007f */
[----:B--2---:R-:W-:Y:S05]  /*8450*/  @!P0 BRA `(.L_x_179) ;  /* 0xfffffffc00f08947 */ /* 0x004fea000383ffff */
[----:B------:R-:W-:Y:S05]  /*8460*/  BRA `(.L_x_190) ;  /* 0xfffffffc00247947 */ /* 0x000fea000383ffff */
.L_x_191:
[----:B------:R-:W-:-:S00]  /*8470*/  BRA `(.L_x_191) ;  /* 0xfffffffc00fc7947 */ /* 0x000fc0000383ffff */
[----:B------:R-:W-:-:S00]  /*8480*/  NOP ;  /* 0x0000000000007918 */ /* 0x000fc00000000000 */
[----:B------:R-:W-:-:S00]  /*8490*/  NOP ;  /* 0x0000000000007918 */ /* 0x000fc00000000000 */
[----:B------:R-:W-:-:S00]  /*84a0*/  NOP ;  /* 0x0000000000007918 */ /* 0x000fc00000000000 */
[----:B------:R-:W-:-:S00]  /*84b0*/  NOP ;  /* 0x0000000000007918 */ /* 0x000fc00000000000 */
[----:B------:R-:W-:-:S00]  /*84c0*/  NOP ;  /* 0x0000000000007918 */ /* 0x000fc00000000000 */
[----:B------:R-:W-:-:S00]  /*84d0*/  NOP ;  /* 0x0000000000007918 */ /* 0x000fc00000000000 */
[----:B------:R-:W-:-:S00]  /*84e0*/  NOP ;  /* 0x0000000000007918 */ /* 0x000fc00000000000 */
[----:B------:R-:W-:-:S00]  /*84f0*/  NOP ;  /* 0x0000000000007918 */ /* 0x000fc00000000000 */
.L_x_192:


//--------------------- .nv.global.init           --------------------------
	.section	.nv.global.init,"aw",@progbits
.nv.global.init:
	.type		$str$22,@object
	.size		$str$22,($str$23 - $str$22)
$str$22:
        /*0000*/ 	.byte	0x6b, 0x5f, 0x74, 0x69, 0x6c, 0x65, 0x5f, 0x63, 0x6f, 0x75, 0x6e, 0x74, 0x20, 0x3e, 0x3d, 0x20
        /*0010*/ 	.byte	0x31, 0x00
	.type		$str$23,@object
	.size		$str$23,(__unnamed_1 - $str$23)
$str$23:
        /*0012*/ 	.byte	0x2f, 0x74, 0x6d, 0x70, 0x2f, 0x63, 0x75, 0x74, 0x6c, 0x61, 0x73, 0x73, 0x5f, 0x73, 0x77, 0x65
        /*0022*/ 	.byte	0x65, 0x70, 0x5f, 0x73, 0x72, 0x63, 0x2f, 0x69, 0x6e, 0x63, 0x6c, 0x75, 0x64, 0x65, 0x2f, 0x63
        /*0032*/ 	.byte	0x75, 0x74, 0x6c, 0x61, 0x73, 0x73, 0x2f, 0x67, 0x65, 0x6d, 0x6d, 0x2f, 0x63, 0x6f, 0x6c, 0x6c
        /*0042*/ 	.byte	0x65, 0x63, 0x74, 0x69, 0x76, 0x65, 0x2f, 0x73, 0x6d, 0x39, 0x30, 0x5f, 0x6d, 0x6d, 0x61, 0x5f
        /*0052*/ 	.byte	0x74, 0x6d, 0x61, 0x5f, 0x67, 0x6d, 0x6d, 0x61, 0x5f, 0x73, 0x73, 0x5f, 0x77, 0x61, 0x72, 0x70
        /*0062*/ 	.byte	0x73, 0x70, 0x65, 0x63, 0x69, 0x61, 0x6c, 0x69, 0x7a, 0x65, 0x64, 0x2e, 0x68, 0x70, 0x70, 0x00
	.type		__unnamed_1,@object
	.size		__unnamed_1,(.L_0 - __unnamed_1)
__unnamed_1:
        /*0072*/ 	.byte	0x76, 0x6f, 0x69, 0x64, 0x20, 0x63, 0x75, 0x74, 0x6c, 0x61, 0x73, 0x73, 0x3a, 0x3a, 0x67, 0x65
        /* <DEDUP_REMOVED lines=175> */
        /*0b72*/ 	.byte	0x00
.L_0:


//--------------------- .nv.shared._ZN7cutlass13device_kernelINS_4gemm6kernel13GemmUniversalIN4cute5tupleIJiiiiEEENS1_10collective13CollectiveMmaINS1_34MainloopSm90TmaGmmaWarpSpecializedILi4ENS5_IJNS4_1CILi1EEESB_SB_EEENS1_35KernelTmaWarpSpecializedCooperativeEEENS5_IJNSA_ILi256EEENSA_ILi64EEESG_EEEfNS5_IJlSB_lEEEfSI_NS4_8TiledMMAINS4_8MMA_AtomIJNS4_4SM904GMMA29MMA_64x64x8_F32TF32TF32_SS_TNILNSM_7ScaleInE1ELSO_1EEEEEENS4_6LayoutINS5_IJNSA_ILi2EEESB_SB_EEENS5_IJSB_NSA_ILi0EEESU_EEEEENS5_IJNS4_10UnderscoreESX_SX_EEEEENS4_13SM90_TMA_LOADENS4_14ComposedLayoutINS4_7SwizzleILi3ELi4ELi3EEENS4_18smem_ptr_flag_bitsILi32EEENSR_INS5_IJNSA_ILi8EEENSA_ILi32EEEEEENS5_IJS17_SB_EEEEEEEvNS4_8identityES10_S1B_vS1C_EENS_8epilogue10collective6detail29Sm90TmaWarpSpecializedAdapterINS1F_15DefaultEpilogueIfSI_SI_NS1E_6thread17LinearCombinationIfLi1EffLNS1J_9ScaleType4KindE0ELNS_15FloatRoundStyleE2EfEENS1_15EpilogueDefaultEEEEEvvEEEEvNT_6ParamsE --------------------------
	.section	.nv.shared._ZN7cutlass13device_kernelINS_4gemm6kernel13GemmUniversalIN4cute5tupleIJiiiiEEENS1_10collective13CollectiveMmaINS1_34MainloopSm90TmaGmmaWarpSpecializedILi4ENS5_IJNS4_1CILi1EEESB_SB_EEENS1_35KernelTmaWarpSpecializedCooperativeEEENS5_IJNSA_ILi256EEENSA_ILi64EEESG_EEEfNS5_IJlSB_lEEEfSI_NS4_8TiledMMAINS4_8MMA_AtomIJNS4_4SM904GMMA29MMA_64x64x8_F32TF32TF32_SS_TNILNSM_7ScaleInE1ELSO_1EEEEEENS4_6LayoutINS5_IJNSA_ILi2EEESB_SB_EEENS5_IJSB_NSA_ILi0EEESU_EEEEENS5_IJNS4_10UnderscoreESX_SX_EEEEENS4_13SM90_TMA_LOADENS4_14ComposedLayoutINS4_7SwizzleILi3ELi4ELi3EEENS4_18smem_ptr_flag_bitsILi32EEENSR_INS5_IJNSA_ILi8EEENSA_ILi32EEEEEENS5_IJS17_SB_EEEEEEEvNS4_8identityES10_S1B_vS1C_EENS_8epilogue10collective6detail29Sm90TmaWarpSpecializedAdapterINS1F_15DefaultEpilogueIfSI_SI_NS1E_6thread17LinearCombinationIfLi1EffLNS1J_9ScaleType4KindE0ELNS_15FloatRoundStyleE2EfEENS1_15EpilogueDefaultEEEEEvvEEEEvNT_6ParamsE,"aw",@nobits
	.sectionflags	@""
	.align	16
	.zero		1024


//--------------------- .nv.shared.reserved.0     --------------------------
	.section	.nv.shared.reserved.0,"aw",@nobits
	.weak		__nv_reservedSMEM_offset_0_alias
	.size		__nv_reservedSMEM_offset_0_alias, 0, 0
	.other		__nv_reservedSMEM_offset_0_alias,@"STO_CUDA_RESERVED_SHARED STV_DEFAULT"
__nv_reservedSMEM_offset_0_alias:
	.zero		0


//--------------------- .nv.global                --------------------------
	.section	.nv.global,"aw",@nobits
.nv.global:
	.type		_ZN40_INTERNAL_df8539bc_4_k_cu_5107fc12_285814cute1_E,@object
	.size		_ZN40_INTERNAL_df8539bc_4_k_cu_5107fc12_285814cute1_E,(_ZN40_INTERNAL_df8539bc_4_k_cu_5107fc12_285814cuda3std3__45__cpo6cbeginE - _ZN40_INTERNAL_df8539bc_4_k_cu_5107fc12_285814cute1_E)
_ZN40_INTERNAL_df8539bc_4_k_cu_5107fc12_285814cute1_E:
	.zero		1
	.type		_ZN40_INTERNAL_df8539bc_4_k_cu_5107fc12_285814cuda3std3__45__cpo6cbeginE,@object
	.size		_ZN40_INTERNAL_df8539bc_4_k_cu_5107fc12_285814cuda3std3__45__cpo6cbeginE,(_ZN40_INTERNAL_df8539bc_4_k_cu_5107fc12_285814cuda3std3__48in_placeE - _ZN40_INTERNAL_df8539bc_4_k_cu_5107fc12_285814cuda3std3__45__cpo6cbeginE)
_ZN40_INTERNAL_df8539bc_4_k_cu_5107fc12_285814cuda3std3__45__cpo6cbeginE:
	.zero		1
	.type		_ZN40_INTERNAL_df8539bc_4_k_cu_5107fc12_285814cuda3std3__48in_placeE,@object
	.size		_ZN40_INTERNAL_df8539bc_4_k_cu_5107fc12_285814cuda3std3__48in_placeE,(_ZN40_INTERNAL_df8539bc_4_k_cu_5107fc12_285814cuda3std6ranges3__45__cpo9iter_moveE - _ZN40_INTERNAL_df8539bc_4_k_cu_5107fc12_285814cuda3std3__48in_placeE)
_ZN40_INTERNAL_df8539bc_4_k_cu_5107fc12_285814cuda3std3__48in_placeE:
	.zero		1
	.type		_ZN40_INTERNAL_df8539bc_4_k_cu_5107fc12_285814cuda3std6ranges3__45__cpo9iter_moveE,@object
	.size		_ZN40_INTERNAL_df8539bc_4_k_cu_5107fc12_285814cuda3std6ranges3__45__cpo9iter_moveE,(_ZN40_INTERNAL_df8539bc_4_k_cu_5107fc12_285814cuda3std3__45__cpo5beginE - _ZN40_INTERNAL_df8539bc_4_k_cu_5107fc12_285814cuda3std6ranges3__45__cpo9iter_moveE)
_ZN40_INTERNAL_df8539bc_4_k_cu_5107fc12_285814cuda3std6ranges3__45__cpo9iter_moveE:
	.zero		1
	.type		_ZN40_INTERNAL_df8539bc_4_k_cu_5107fc12_285814cuda3std3__45__cpo5beginE,@object
	.size		_ZN40_INTERNAL_df8539bc_4_k_cu_5107fc12_285814cuda3std3__45__cpo5beginE,(_ZN40_INTERNAL_df8539bc_4_k_cu_5107fc12_285814cuda3std3__442_GLOBAL__N__df8539bc_4_k_cu_5107fc12_285816ignoreE - _ZN40_INTERNAL_df8539bc_4_k_cu_5107fc12_285814cuda3std3__45__cpo5beginE)
_ZN40_INTERNAL_df8539bc_4_k_cu_5107fc12_285814cuda3std3__45__cpo5beginE:
	.zero		1
	.type		_ZN40_INTERNAL_df8539bc_4_k_cu_5107fc12_285814cuda3std3__442_GLOBAL__N__df8539bc_4_k_cu_5107fc12_285816ignoreE,@object
	.size		_ZN40_INTERNAL_df8539bc_4_k_cu_5107fc12_285814cuda3std3__442_GLOBAL__N__df8539bc_4_k_cu_5107fc12_285816ignoreE,(_ZN40_INTERNAL_df8539bc_4_k_cu_5107fc12_285814cute7productE - _ZN40_INTERNAL_df8539bc_4_k_cu_5107fc12_285814cuda3std3__442_GLOBAL__N__df8539bc_4_k_cu_5107fc12_285816ignoreE)
_ZN40_INTERNAL_df8539bc_4_k_cu_5107fc12_285814cuda3std3__442_GLOBAL__N__df8539bc_4_k_cu_5107fc12_285816ignoreE:
	.zero		1
	.type		_ZN40_INTERNAL_df8539bc_4_k_cu_5107fc12_285814cute7productE,@object
	.size		_ZN40_INTERNAL_df8539bc_4_k_cu_5107fc12_285814cute7productE,(_ZN40_INTERNAL_df8539bc_4_k_cu_5107fc12_285814cuda3std3__45__cpo3endE - _ZN40_INTERNAL_df8539bc_4_k_cu_5107fc12_285814cute7productE)
_ZN40_INTERNAL_df8539bc_4_k_cu_5107fc12_285814cute7productE:
	.zero		1
	.type		_ZN40_INTERNAL_df8539bc_4_k_cu_5107fc12_285814cuda3std3__45__cpo3endE,@object
	.size		_ZN40_INTERNAL_df8539bc_4_k_cu_5107fc12_285814cuda3std3__45__cpo3endE,(_ZN40_INTERNAL_df8539bc_4_k_cu_5107fc12_285814cuda3std3__419piecewise_constructE - _ZN40_INTERNAL_df8539bc_4_k_cu_5107fc12_285814cuda3std3__45__cpo3endE)
_ZN40_INTERNAL_df8539bc_4_k_cu_5107fc12_285814cuda3std3__45__cpo3endE:
	.zero		1
	.type		_ZN40_INTERNAL_df8539bc_4_k_cu_5107fc12_285814cuda3std3__419piecewise_constructE,@object
	.size		_ZN40_INTERNAL_df8539bc_4_k_cu_5107fc12_285814cuda3std3__419piecewise_constructE,(_ZN40_INTERNAL_df8539bc_4_k_cu_5107fc12_285814cuda3std3__45__cpo4cendE - _ZN40_INTERNAL_df8539bc_4_k_cu_5107fc12_285814cuda3std3__419piecewise_constructE)
_ZN40_INTERNAL_df8539bc_4_k_cu_5107fc12_285814cuda3std3__419piecewise_constructE:
	.zero		1
	.type		_ZN40_INTERNAL_df8539bc_4_k_cu_5107fc12_285814cuda3std3__45__cpo4cendE,@object
	.size		_ZN40_INTERNAL_df8539bc_4_k_cu_5107fc12_285814cuda3std3__45__cpo4cendE,(_ZN40_INTERNAL_df8539bc_4_k_cu_5107fc12_285814cuda3std6ranges3__45__cpo4swapE - _ZN40_INTERNAL_df8539bc_4_k_cu_5107fc12_285814cuda3std3__45__cpo4cendE)
_ZN40_INTERNAL_df8539bc_4_k_cu_5107fc12_285814cuda3std3__45__cpo4cendE:
	.zero		1
	.type		_ZN40_INTERNAL_df8539bc_4_k_cu_5107fc12_285814cuda3std6ranges3__45__cpo4swapE,@object
	.size		_ZN40_INTERNAL_df8539bc_4_k_cu_5107fc12_285814cuda3std6ranges3__45__cpo4swapE,(.L_8 - _ZN40_INTERNAL_df8539bc_4_k_cu_5107fc12_285814cuda3std6ranges3__45__cpo4swapE)
_ZN40_INTERNAL_df8539bc_4_k_cu_5107fc12_285814cuda3std6ranges3__45__cpo4swapE:
	.zero		1
.L_8:


//--------------------- .nv.constant0._ZN7cutlass13device_kernelINS_4gemm6kernel13GemmUniversalIN4cute5tupleIJiiiiEEENS1_10collective13CollectiveMmaINS1_34MainloopSm90TmaGmmaWarpSpecializedILi4ENS5_IJNS4_1CILi1EEESB_SB_EEENS1_35KernelTmaWarpSpecializedCooperativeEEENS5_IJNSA_ILi256EEENSA_ILi64EEESG_EEEfNS5_IJlSB_lEEEfSI_NS4_8TiledMMAINS4_8MMA_AtomIJNS4_4SM904GMMA29MMA_64x64x8_F32TF32TF32_SS_TNILNSM_7ScaleInE1ELSO_1EEEEEENS4_6LayoutINS5_IJNSA_ILi2EEESB_SB_EEENS5_IJSB_NSA_ILi0EEESU_EEEEENS5_IJNS4_10UnderscoreESX_SX_EEEEENS4_13SM90_TMA_LOADENS4_14ComposedLayoutINS4_7SwizzleILi3ELi4ELi3EEENS4_18smem_ptr_flag_bitsILi32EEENSR_INS5_IJNSA_ILi8EEENSA_ILi32EEEEEENS5_IJS17_SB_EEEEEEEvNS4_8identityES10_S1B_vS1C_EENS_8epilogue10collective6detail29Sm90TmaWarpSpecializedAdapterINS1F_15DefaultEpilogueIfSI_SI_NS1E_6thread17LinearCombinationIfLi1EffLNS1J_9ScaleType4KindE0ELNS_15FloatRoundStyleE2EfEENS1_15EpilogueDefaultEEEEEvvEEEEvNT_6ParamsE --------------------------
	.section	.nv.constant0._ZN7cutlass13device_kernelINS_4gemm6kernel13GemmUniversalIN4cute5tupleIJiiiiEEENS1_10collective13CollectiveMmaINS1_34MainloopSm90TmaGmmaWarpSpecializedILi4ENS5_IJNS4_1CILi1EEESB_SB_EEENS1_35KernelTmaWarpSpecializedCooperativeEEENS5_IJNSA_ILi256EEENSA_ILi64EEESG_EEEfNS5_IJlSB_lEEEfSI_NS4_8TiledMMAINS4_8MMA_AtomIJNS4_4SM904GMMA29MMA_64x64x8_F32TF32TF32_SS_TNILNSM_7ScaleInE1ELSO_1EEEEEENS4_6LayoutINS5_IJNSA_ILi2EEESB_SB_EEENS5_IJSB_NSA_ILi0EEESU_EEEEENS5_IJNS4_10UnderscoreESX_SX_EEEEENS4_13SM90_TMA_LOADENS4_14ComposedLayoutINS4_7SwizzleILi3ELi4ELi3EEENS4_18smem_ptr_flag_bitsILi32EEENSR_INS5_IJNSA_ILi8EEENSA_ILi32EEEEEENS5_IJS17_SB_EEEEEEEvNS4_8identityES10_S1B_vS1C_EENS_8epilogue10collective6detail29Sm90TmaWarpSpecializedAdapterINS1F_15DefaultEpilogueIfSI_SI_NS1E_6thread17LinearCombinationIfLi1EffLNS1J_9ScaleType4KindE0ELNS_15FloatRoundStyleE2EfEENS1_15EpilogueDefaultEEEEEvvEEEEvNT_6ParamsE,"a",@progbits
	.sectionflags	@""
	.align	4
.nv.constant0._ZN7cutlass13device_kernelINS_4gemm6kernel13GemmUniversalIN4cute5tupleIJiiiiEEENS1_10collective13CollectiveMmaINS1_34MainloopSm90TmaGmmaWarpSpecializedILi4ENS5_IJNS4_1CILi1EEESB_SB_EEENS1_35KernelTmaWarpSpecializedCooperativeEEENS5_IJNSA_ILi256EEENSA_ILi64EEESG_EEEfNS5_IJlSB_lEEEfSI_NS4_8TiledMMAINS4_8MMA_AtomIJNS4_4SM904GMMA29MMA_64x64x8_F32TF32TF32_SS_TNILNSM_7ScaleInE1ELSO_1EEEEEENS4_6LayoutINS5_IJNSA_ILi2EEESB_SB_EEENS5_IJSB_NSA_ILi0EEESU_EEEEENS5_IJNS4_10UnderscoreESX_SX_EEEEENS4_13SM90_TMA_LOADENS4_14ComposedLayoutINS4_7SwizzleILi3ELi4ELi3EEENS4_18smem_ptr_flag_bitsILi32EEENSR_INS5_IJNSA_ILi8EEENSA_ILi32EEEEEENS5_IJS17_SB_EEEEEEEvNS4_8identityES10_S1B_vS1C_EENS_8epilogue10collective6detail29Sm90TmaWarpSpecializedAdapterINS1F_15DefaultEpilogueIfSI_SI_NS1E_6thread17LinearCombinationIfLi1EffLNS1J_9ScaleType4KindE0ELNS_15FloatRoundStyleE2EfEENS1_15EpilogueDefaultEEEEEvvEEEEvNT_6ParamsE:
	.zero		1664


//--------------------- SYMBOLS --------------------------

	.type		.nv.reservedSmem.offset0,@object
	.size		.nv.reservedSmem.offset0,0x4
	.type		__assertfail,@function
